	.target	sm_90a

	.elftype	@"ET_EXEC"


//--------------------- .note.nv.tkinfo           --------------------------
	.section	.note.nv.tkinfo,"",@"SHT_NOTE"
	.sectionflags	@"SHF_NOTE_NV_TKINFO"
	.tkinfo
        /*0018*/ 	.word	0x00000002
        /*0030*/ 	.string	""
        /*0030*/ 	.string	"ptxas"
        /*0030*/ 	.string	"Cuda compilation tools, release 13.0, V13.0.88"
        /*0030*/ 	.string	"Build cuda_13.0.r13.0/compiler.36424714_0"
        /*0030*/ 	.string	"-arch sm_90a -m 64 "



//--------------------- .note.nv.cuinfo           --------------------------
	.section	.note.nv.cuinfo,"",@"SHT_NOTE"
	.sectionflags	@"SHF_NOTE_NV_CUINFO"
        /*0018*/ 	.short	0x0002
        /*001a*/ 	.short	0x005a
        /*001c*/ 	.short	0x0082
	.zero		2


//--------------------- .nv.info                  --------------------------
	.section	.nv.info,"",@"SHT_CUDA_INFO"
	.align	4


	//----- nvinfo : EIATTR_REGCOUNT
	.align		4
        /*0000*/ 	.byte	0x04, 0x2f
        /*0002*/ 	.short	(.L_15 - .L_14)
	.align		4
.L_14:
        /*0004*/ 	.word	index@(_ZN7cutlass13device_kernelINS_4gemm6kernel13GemmUniversalIN4cute5tupleIJiiiiEEENS1_10collective13CollectiveMmaINS1_34MainloopSm90TmaGmmaWarpSpecializedILi14ENS5_IJNS4_1CILi1EEESB_SB_EEENS1_35KernelTmaWarpSpecializedCooperativeEEENS5_IJNSA_ILi128EEENSA_ILi384EEENSA_ILi16EEEEEENS_6half_tENS5_IJlSB_lEEESJ_SK_NS4_8TiledMMAINS4_8MMA_AtomIJNS4_4SM904GMMA26MMA_64x192x16_F32F16F16_SSILNSO_5MajorE0ELSQ_0ELNSO_7ScaleInE1ELSR_1EEEEEENS4_6LayoutINS5_IJNSA_ILi2EEESB_SB_EEENS5_IJSB_NSA_ILi0EEESX_EEEEENS5_IJNS4_10UnderscoreES10_S10_EEEEENS4_13SM90_TMA_LOADENS4_14ComposedLayoutINS4_7SwizzleILi1ELi4ELi3EEENS4_18smem_ptr_flag_bitsILi16EEENSU_INS5_IJNSA_ILi8EEESH_EEENS5_IJSH_SB_EEEEEEEvNS4_8identityES13_S1D_vS1E_EENS_8epilogue10collective6detail29Sm90TmaWarpSpecializedAdapterINS1H_15DefaultEpilogueISJ_SK_SK_NS1G_6thread17LinearCombinationISJ_Li1EffLNS1L_9ScaleType4KindE0ELNS_15FloatRoundStyleE2ESJ_EENS1_15EpilogueDefaultEEEEEvvEEEEvNT_6ParamsE)
        /*0008*/ 	.word	0x000000a8


	//----- nvinfo : EIATTR_FRAME_SIZE
	.align		4
.L_15:
        /*000c*/ 	.byte	0x04, 0x11
        /*000e*/ 	.short	(.L_17 - .L_16)
	.align		4
.L_16:
        /*0010*/ 	.word	index@(_ZN7cutlass13device_kernelINS_4gemm6kernel13GemmUniversalIN4cute5tupleIJiiiiEEENS1_10collective13CollectiveMmaINS1_34MainloopSm90TmaGmmaWarpSpecializedILi14ENS5_IJNS4_1CILi1EEESB_SB_EEENS1_35KernelTmaWarpSpecializedCooperativeEEENS5_IJNSA_ILi128EEENSA_ILi384EEENSA_ILi16EEEEEENS_6half_tENS5_IJlSB_lEEESJ_SK_NS4_8TiledMMAINS4_8MMA_AtomIJNS4_4SM904GMMA26MMA_64x192x16_F32F16F16_SSILNSO_5MajorE0ELSQ_0ELNSO_7ScaleInE1ELSR_1EEEEEENS4_6LayoutINS5_IJNSA_ILi2EEESB_SB_EEENS5_IJSB_NSA_ILi0EEESX_EEEEENS5_IJNS4_10UnderscoreES10_S10_EEEEENS4_13SM90_TMA_LOADENS4_14ComposedLayoutINS4_7SwizzleILi1ELi4ELi3EEENS4_18smem_ptr_flag_bitsILi16EEENSU_INS5_IJNSA_ILi8EEESH_EEENS5_IJSH_SB_EEEEEEEvNS4_8identityES13_S1D_vS1E_EENS_8epilogue10collective6detail29Sm90TmaWarpSpecializedAdapterINS1H_15DefaultEpilogueISJ_SK_SK_NS1G_6thread17LinearCombinationISJ_Li1EffLNS1L_9ScaleType4KindE0ELNS_15FloatRoundStyleE2ESJ_EENS1_15EpilogueDefaultEEEEEvvEEEEvNT_6ParamsE)
        /*0014*/ 	.word	0x00000008


	//----- nvinfo : EIATTR_MIN_STACK_SIZE
	.align		4
.L_17:
        /*0018*/ 	.byte	0x04, 0x12
        /*001a*/ 	.short	(.L_19 - .L_18)
	.align		4
.L_18:
        /*001c*/ 	.word	index@(_ZN7cutlass13device_kernelINS_4gemm6kernel13GemmUniversalIN4cute5tupleIJiiiiEEENS1_10collective13CollectiveMmaINS1_34MainloopSm90TmaGmmaWarpSpecializedILi14ENS5_IJNS4_1CILi1EEESB_SB_EEENS1_35KernelTmaWarpSpecializedCooperativeEEENS5_IJNSA_ILi128EEENSA_ILi384EEENSA_ILi16EEEEEENS_6half_tENS5_IJlSB_lEEESJ_SK_NS4_8TiledMMAINS4_8MMA_AtomIJNS4_4SM904GMMA26MMA_64x192x16_F32F16F16_SSILNSO_5MajorE0ELSQ_0ELNSO_7ScaleInE1ELSR_1EEEEEENS4_6LayoutINS5_IJNSA_ILi2EEESB_SB_EEENS5_IJSB_NSA_ILi0EEESX_EEEEENS5_IJNS4_10UnderscoreES10_S10_EEEEENS4_13SM90_TMA_LOADENS4_14ComposedLayoutINS4_7SwizzleILi1ELi4ELi3EEENS4_18smem_ptr_flag_bitsILi16EEENSU_INS5_IJNSA_ILi8EEESH_EEENS5_IJSH_SB_EEEEEEEvNS4_8identityES13_S1D_vS1E_EENS_8epilogue10collective6detail29Sm90TmaWarpSpecializedAdapterINS1H_15DefaultEpilogueISJ_SK_SK_NS1G_6thread17LinearCombinationISJ_Li1EffLNS1L_9ScaleType4KindE0ELNS_15FloatRoundStyleE2ESJ_EENS1_15EpilogueDefaultEEEEEvvEEEEvNT_6ParamsE)
        /*0020*/ 	.word	0x00000008
.L_19:


//--------------------- .nv.compat                --------------------------
	.section	.nv.compat,"",@"SHT_CUDA_COMPAT_INFO"
	.align	4
        /*0000*/ 	.byte	0x02, 0x09, 0x01, 0x00, 0x02, 0x02, 0x04, 0x00, 0x02, 0x05, 0x05, 0x00, 0x03, 0x07, 0x01, 0x01
        /*0010*/ 	.byte	0x02, 0x03, 0x01, 0x00, 0x02, 0x06, 0x01, 0x00, 0x04, 0x0b, 0x08, 0x00, 0x00, 0x00, 0x00, 0x00
        /*0020*/ 	.byte	0x00, 0x00, 0x00, 0x00


//--------------------- .nv.info._ZN7cutlass13device_kernelINS_4gemm6kernel13GemmUniversalIN4cute5tupleIJiiiiEEENS1_10collective13CollectiveMmaINS1_34MainloopSm90TmaGmmaWarpSpecializedILi14ENS5_IJNS4_1CILi1EEESB_SB_EEENS1_35KernelTmaWarpSpecializedCooperativeEEENS5_IJNSA_ILi128EEENSA_ILi384EEENSA_ILi16EEEEEENS_6half_tENS5_IJlSB_lEEESJ_SK_NS4_8TiledMMAINS4_8MMA_AtomIJNS4_4SM904GMMA26MMA_64x192x16_F32F16F16_SSILNSO_5MajorE0ELSQ_0ELNSO_7ScaleInE1ELSR_1EEEEEENS4_6LayoutINS5_IJNSA_ILi2EEESB_SB_EEENS5_IJSB_NSA_ILi0EEESX_EEEEENS5_IJNS4_10UnderscoreES10_S10_EEEEENS4_13SM90_TMA_LOADENS4_14ComposedLayoutINS4_7SwizzleILi1ELi4ELi3EEENS4_18smem_ptr_flag_bitsILi16EEENSU_INS5_IJNSA_ILi8EEESH_EEENS5_IJSH_SB_EEEEEEEvNS4_8identityES13_S1D_vS1E_EENS_8epilogue10collective6detail29Sm90TmaWarpSpecializedAdapterINS1H_15DefaultEpilogueISJ_SK_SK_NS1G_6thread17LinearCombinationISJ_Li1EffLNS1L_9ScaleType4KindE0ELNS_15FloatRoundStyleE2ESJ_EENS1_15EpilogueDefaultEEEEEvvEEEEvNT_6ParamsE --------------------------
	.section	.nv.info._ZN7cutlass13device_kernelINS_4gemm6kernel13GemmUniversalIN4cute5tupleIJiiiiEEENS1_10collective13CollectiveMmaINS1_34MainloopSm90TmaGmmaWarpSpecializedILi14ENS5_IJNS4_1CILi1EEESB_SB_EEENS1_35KernelTmaWarpSpecializedCooperativeEEENS5_IJNSA_ILi128EEENSA_ILi384EEENSA_ILi16EEEEEENS_6half_tENS5_IJlSB_lEEESJ_SK_NS4_8TiledMMAINS4_8MMA_AtomIJNS4_4SM904GMMA26MMA_64x192x16_F32F16F16_SSILNSO_5MajorE0ELSQ_0ELNSO_7ScaleInE1ELSR_1EEEEEENS4_6LayoutINS5_IJNSA_ILi2EEESB_SB_EEENS5_IJSB_NSA_ILi0EEESX_EEEEENS5_IJNS4_10UnderscoreES10_S10_EEEEENS4_13SM90_TMA_LOADENS4_14ComposedLayoutINS4_7SwizzleILi1ELi4ELi3EEENS4_18smem_ptr_flag_bitsILi16EEENSU_INS5_IJNSA_ILi8EEESH_EEENS5_IJSH_SB_EEEEEEEvNS4_8identityES13_S1D_vS1E_EENS_8epilogue10collective6detail29Sm90TmaWarpSpecializedAdapterINS1H_15DefaultEpilogueISJ_SK_SK_NS1G_6thread17LinearCombinationISJ_Li1EffLNS1L_9ScaleType4KindE0ELNS_15FloatRoundStyleE2ESJ_EENS1_15EpilogueDefaultEEEEEvvEEEEvNT_6ParamsE,"",@"SHT_CUDA_INFO"
	.sectionflags	@""
	.align	4


	//----- nvinfo : EIATTR_CUDA_API_VERSION
	.align		4
        /*0000*/ 	.byte	0x04, 0x37
        /*0002*/ 	.short	(.L_21 - .L_20)
.L_20:
        /*0004*/ 	.word	0x00000082


	//----- nvinfo : EIATTR_KPARAM_INFO
	.align		4
.L_21:
        /*0008*/ 	.byte	0x04, 0x17
        /*000a*/ 	.short	(.L_23 - .L_22)
.L_22:
        /*000c*/ 	.word	0x00000000
        /*0010*/ 	.short	0x0000
        /*0012*/ 	.short	0x0070
        /*0014*/ 	.byte	0x00, 0xf0, 0x01, 0x10


	//----- nvinfo : EIATTR_SPARSE_MMA_MASK
	.align		4
.L_23:
        /*0018*/ 	.byte	0x03, 0x50
        /*001a*/ 	.short	0x0000


	//----- nvinfo : EIATTR_MAXREG_COUNT
	.align		4
        /*001c*/ 	.byte	0x03, 0x1b
        /*001e*/ 	.short	0x00a8


	//----- nvinfo : EIATTR_NUM_BARRIERS
	.align		4
        /*0020*/ 	.byte	0x02, 0x4c
        /*0022*/ 	.byte	0x01
	.zero		1


	//----- nvinfo : EIATTR_EXTERNS
	.align		4
        /*0024*/ 	.byte	0x04, 0x0f
        /*0026*/ 	.short	(.L_25 - .L_24)


	//   ....[0]....
	.align		4
.L_24:
        /*0028*/ 	.word	index@(__assertfail)


	//----- nvinfo : EIATTR_ANNOTATIONS
	.align		4
.L_25:
        /*002c*/ 	.byte	0x04, 0x55
        /*002e*/ 	.short	(.L_27 - .L_26)


	//   ....[0]....
.L_26:
        /*0030*/ 	.word	0x00000001
        /*0034*/ 	.byte	0xb0, 0x07, 0x00, 0x00, 0x01, 0x00, 0x00, 0x00, 0x50, 0x0d, 0x00, 0x00, 0x01, 0x00, 0x00, 0x00
        /*0044*/ 	.byte	0x60, 0x19, 0x00, 0x00, 0x01, 0x00, 0x00, 0x00, 0xb0, 0x0e, 0x01, 0x00


	//----- nvinfo : EIATTR_MERCURY_ISA_VERSION
	.align		4
.L_27:
        /*0050*/ 	.byte	0x03, 0x5f
        /*0052*/ 	.short	0x0101


	//----- nvinfo : EIATTR_INT_WARP_WIDE_INSTR_OFFSETS
	.align		4
        /*0054*/ 	.byte	0x04, 0x31
        /*0056*/ 	.short	(.L_29 - .L_28)


	//   ....[0]....
.L_28:
        /*0058*/ 	.word	0x00000540


	//   ....[1]....
        /*005c*/ 	.word	0x00000550


	//   ....[2]....
        /*0060*/ 	.word	0x00000630


	//----- nvinfo : EIATTR_COOP_GROUP_MASK_REGIDS
	.align		4
.L_29:
        /*0064*/ 	.byte	0x04, 0x29
        /*0066*/ 	.short	(.L_31 - .L_30)


	//   ....[0]....
.L_30:
        /*0068*/ 	.word	0xffffffff


	//   ....[1]....
        /*006c*/ 	.word	0xffffffff


	//   ....[2]....
        /*0070*/ 	.word	0xffffffff


	//   ....[3]....
        /*0074*/ 	.word	0xffffffff


	//   ....[4]....
        /*0078*/ 	.word	0xffffffff


	//----- nvinfo : EIATTR_COOP_GROUP_INSTR_OFFSETS
	.align		4
.L_31:
        /*007c*/ 	.byte	0x04, 0x28
        /*007e*/ 	.short	(.L_33 - .L_32)


	//   ....[0]....
.L_32:
        /*0080*/ 	.word	0x00000070


	//   ....[1]....
        /*0084*/ 	.word	0x00000080


	//   ....[2]....
        /*0088*/ 	.word	0x00000140


	//   ....[3]....
        /*008c*/ 	.word	0x00000440


	//   ....[4]....
        /*0090*/ 	.word	0x00001100


	//----- nvinfo : EIATTR_REG_RECONFIG
	.align		4
.L_33:
        /*0094*/ 	.byte	0x01, 0x54
	.zero		2


	//----- nvinfo : EIATTR_SYSCALL_OFFSETS
	.align		4
        /*0098*/ 	.byte	0x04, 0x46
        /*009a*/ 	.short	(.L_35 - .L_34)


	//   ....[0]....
.L_34:
        /*009c*/ 	.word	0x000012c0


	//----- nvinfo : EIATTR_MBARRIER_INSTR_OFFSETS
	.align		4
.L_35:
        /*00a0*/ 	.byte	0x04, 0x39
        /*00a2*/ 	.short	(.L_37 - .L_36)


	//   ....[0]....
.L_36:
        /*00a4*/ 	.word	0x00000260
        /*00a8*/ 	.word	0x000000ff
        /*00ac*/ 	.word	0x00000000
        /*00b0*/ 	.short	0x0100
        /*00b2*/ 	.byte	0x08
	.zero		1


	//   ....[1]....
        /*00b4*/ 	.word	0x00000270
        /*00b8*/ 	.word	0x000000ff
        /*00bc*/ 	.word	0x00000070
        /*00c0*/ 	.short	0x0100
        /*00c2*/ 	.byte	0x08
	.zero		1


	//   ....[2]....
        /*00c4*/ 	.word	0x00000280
        /*00c8*/ 	.word	0x000000ff
        /*00cc*/ 	.word	0x00000008
        /*00d0*/ 	.short	0x0100
        /*00d2*/ 	.byte	0x08
	.zero		1


	//   ....[3]....
        /*00d4*/ 	.word	0x00000290
        /*00d8*/ 	.word	0x000000ff
        /*00dc*/ 	.word	0x00000078
        /*00e0*/ 	.short	0x0100
        /*00e2*/ 	.byte	0x08
	.zero		1


	//   ....[4]....
        /*00e4*/ 	.word	0x000002a0
        /*00e8*/ 	.word	0x000000ff
        /*00ec*/ 	.word	0x00000010
        /*00f0*/ 	.short	0x0100
        /*00f2*/ 	.byte	0x08
	.zero		1


	//   ....[5]....
        /*00f4*/ 	.word	0x000002b0
        /*00f8*/ 	.word	0x000000ff
        /*00fc*/ 	.word	0x00000080
        /*0100*/ 	.short	0x0100
        /*0102*/ 	.byte	0x08
	.zero		1


	//   ....[6]....
        /*0104*/ 	.word	0x000002c0
        /*0108*/ 	.word	0x000000ff
        /*010c*/ 	.word	0x00000018
        /*0110*/ 	.short	0x0100
        /*0112*/ 	.byte	0x08
	.zero		1


	//   ....[7]....
        /*0114*/ 	.word	0x000002d0
        /*0118*/ 	.word	0x000000ff
        /*011c*/ 	.word	0x00000088
        /*0120*/ 	.short	0x0100
        /*0122*/ 	.byte	0x08
	.zero		1


	//   ....[8]....
        /*0124*/ 	.word	0x000002e0
        /*0128*/ 	.word	0x000000ff
        /*012c*/ 	.word	0x00000020
        /*0130*/ 	.short	0x0100
        /*0132*/ 	.byte	0x08
	.zero		1


	//   ....[9]....
        /*0134*/ 	.word	0x000002f0
        /*0138*/ 	.word	0x000000ff
        /*013c*/ 	.word	0x00000090
        /*0140*/ 	.short	0x0100
        /*0142*/ 	.byte	0x08
	.zero		1


	//   ....[10]....
        /*0144*/ 	.word	0x00000300
        /*0148*/ 	.word	0x000000ff
        /*014c*/ 	.word	0x00000028
        /*0150*/ 	.short	0x0100
        /*0152*/ 	.byte	0x08
	.zero		1


	//   ....[11]....
        /*0154*/ 	.word	0x00000310
        /*0158*/ 	.word	0x000000ff
        /*015c*/ 	.word	0x00000098
        /*0160*/ 	.short	0x0100
        /*0162*/ 	.byte	0x08
	.zero		1


	//   ....[12]....
        /*0164*/ 	.word	0x00000320
        /*0168*/ 	.word	0x000000ff
        /*016c*/ 	.word	0x00000030
        /*0170*/ 	.short	0x0100
        /*0172*/ 	.byte	0x08
	.zero		1


	//   ....[13]....
        /*0174*/ 	.word	0x00000330
        /*0178*/ 	.word	0x000000ff
        /*017c*/ 	.word	0x000000a0
        /*0180*/ 	.short	0x0100
        /*0182*/ 	.byte	0x08
	.zero		1


	//   ....[14]....
        /*0184*/ 	.word	0x00000340
        /*0188*/ 	.word	0x000000ff
        /*018c*/ 	.word	0x00000038
        /*0190*/ 	.short	0x0100
        /*0192*/ 	.byte	0x08
	.zero		1


	//   ....[15]....
        /*0194*/ 	.word	0x00000350
        /*0198*/ 	.word	0x000000ff
        /*019c*/ 	.word	0x000000a8
        /*01a0*/ 	.short	0x0100
        /*01a2*/ 	.byte	0x08
	.zero		1


	//   ....[16]....
        /*01a4*/ 	.word	0x00000360
        /*01a8*/ 	.word	0x000000ff
        /*01ac*/ 	.word	0x00000040
        /*01b0*/ 	.short	0x0100
        /*01b2*/ 	.byte	0x08
	.zero		1


	//   ....[17]....
        /*01b4*/ 	.word	0x00000370
        /*01b8*/ 	.word	0x000000ff
        /*01bc*/ 	.word	0x000000b0
        /*01c0*/ 	.short	0x0100
        /*01c2*/ 	.byte	0x08
	.zero		1


	//   ....[18]....
        /*01c4*/ 	.word	0x00000380
        /*01c8*/ 	.word	0x000000ff
        /*01cc*/ 	.word	0x00000048
        /*01d0*/ 	.short	0x0100
        /*01d2*/ 	.byte	0x08
	.zero		1


	//   ....[19]....
        /*01d4*/ 	.word	0x00000390
        /*01d8*/ 	.word	0x000000ff
        /*01dc*/ 	.word	0x000000b8
        /*01e0*/ 	.short	0x0100
        /*01e2*/ 	.byte	0x08
	.zero		1


	//   ....[20]....
        /*01e4*/ 	.word	0x000003a0
        /*01e8*/ 	.word	0x000000ff
        /*01ec*/ 	.word	0x00000050
        /*01f0*/ 	.short	0x0100
        /*01f2*/ 	.byte	0x08
	.zero		1


	//   ....[21]....
        /*01f4*/ 	.word	0x000003b0
        /*01f8*/ 	.word	0x000000ff
        /*01fc*/ 	.word	0x000000c0
        /*0200*/ 	.short	0x0100
        /*0202*/ 	.byte	0x08
	.zero		1


	//   ....[22]....
        /*0204*/ 	.word	0x000003c0
        /*0208*/ 	.word	0x000000ff
        /*020c*/ 	.word	0x00000058
        /*0210*/ 	.short	0x0100
        /*0212*/ 	.byte	0x08
	.zero		1


	//   ....[23]....
        /*0214*/ 	.word	0x000003d0
        /*0218*/ 	.word	0x000000ff
        /*021c*/ 	.word	0x000000c8
        /*0220*/ 	.short	0x0100
        /*0222*/ 	.byte	0x08
	.zero		1


	//   ....[24]....
        /*0224*/ 	.word	0x000003e0
        /*0228*/ 	.word	0x000000ff
        /*022c*/ 	.word	0x00000060
        /*0230*/ 	.short	0x0100
        /*0232*/ 	.byte	0x08
	.zero		1


	//   ....[25]....
        /*0234*/ 	.word	0x000003f0
        /*0238*/ 	.word	0x000000ff
        /*023c*/ 	.word	0x000000d0
        /*0240*/ 	.short	0x0100
        /*0242*/ 	.byte	0x08
	.zero		1


	//   ....[26]....
        /*0244*/ 	.word	0x00000400
        /*0248*/ 	.word	0x000000ff
        /*024c*/ 	.word	0x00000068
        /*0250*/ 	.short	0x0100
        /*0252*/ 	.byte	0x08
	.zero		1


	//   ....[27]....
        /*0254*/ 	.word	0x00000410
        /*0258*/ 	.word	0x000000ff
        /*025c*/ 	.word	0x000000d8
        /*0260*/ 	.short	0x0100
        /*0262*/ 	.byte	0x08
	.zero		1


	//   ....[28]....
        /*0264*/ 	.word	0x00000690
        /*0268*/ 	.word	0x000000ff
        /*026c*/ 	.word	0x000000f0
        /*0270*/ 	.short	0x0100
        /*0272*/ 	.byte	0x06
	.zero		1


	//   ....[29]....
        /*0274*/ 	.word	0x00000700
        /*0278*/ 	.word	0x000000ff
        /*027c*/ 	.word	0x000000f8
        /*0280*/ 	.short	0x0100
        /*0282*/ 	.byte	0x06
	.zero		1


	//   ....[30]....
        /*0284*/ 	.word	0x00001350
        /*0288*/ 	.word	0x00000003
        /*028c*/ 	.word	0x00000000
        /*0290*/ 	.short	0x010a
        /*0292*/ 	.byte	0x3f
	.zero		1


	//   ....[31]....
        /*0294*/ 	.word	0x00001390
        /*0298*/ 	.word	0x00000003
        /*029c*/ 	.word	0x00000000
        /*02a0*/ 	.short	0x010a
        /*02a2*/ 	.byte	0x3f
	.zero		1


	//   ....[32]....
        /*02a4*/ 	.word	0x000015f0
        /*02a8*/ 	.word	0x000000ff
        /*02ac*/ 	.word	0x00000000
        /*02b0*/ 	.short	0x010a
        /*02b2*/ 	.byte	0x04
	.zero		1


	//   ....[33]....
        /*02b4*/ 	.word	0x00001630
        /*02b8*/ 	.word	0x000000ff
        /*02bc*/ 	.word	0x00000000
        /*02c0*/ 	.short	0x010a
        /*02c2*/ 	.byte	0x04
	.zero		1


	//   ....[34]....
        /*02c4*/ 	.word	0x00001770
        /*02c8*/ 	.word	0x000000ff
        /*02cc*/ 	.word	0x00000000
        /*02d0*/ 	.short	0x0101
        /*02d2*/ 	.byte	0x04
	.zero		1


	//   ....[35]....
        /*02d4*/ 	.word	0x00001930
        /*02d8*/ 	.word	0x00000000
        /*02dc*/ 	.word	0x00000000
        /*02e0*/ 	.short	0x0101
        /*02e2*/ 	.byte	0x3f
	.zero		1


	//   ....[36]....
        /*02e4*/ 	.word	0x00011870
        /*02e8*/ 	.word	0x0000000e
        /*02ec*/ 	.word	0x00000070
        /*02f0*/ 	.short	0x010a
        /*02f2*/ 	.byte	0x3f
	.zero		1


	//   ....[37]....
        /*02f4*/ 	.word	0x00011c00
        /*02f8*/ 	.word	0x00000006
        /*02fc*/ 	.word	0x000000f8
        /*0300*/ 	.short	0x0101
        /*0302*/ 	.byte	0x3f
	.zero		1


	//   ....[38]....
        /*0304*/ 	.word	0x00012330
        /*0308*/ 	.word	0x00000007
        /*030c*/ 	.word	0x00000000
        /*0310*/ 	.short	0x010a
        /*0312*/ 	.byte	0x3f
	.zero		1


	//   ....[39]....
        /*0314*/ 	.word	0x000123b0
        /*0318*/ 	.word	0x00000009
        /*031c*/ 	.word	0x00000000
        /*0320*/ 	.short	0x010a
        /*0322*/ 	.byte	0x3f
	.zero		1


	//   ....[40]....
        /*0324*/ 	.word	0x00012440
        /*0328*/ 	.word	0x00000006
        /*032c*/ 	.word	0x00000000
        /*0330*/ 	.short	0x010a
        /*0332*/ 	.byte	0x3f
	.zero		1


	//   ....[41]....
        /*0334*/ 	.word	0x000124d0
        /*0338*/ 	.word	0x00000009
        /*033c*/ 	.word	0x00000000
        /*0340*/ 	.short	0x010a
        /*0342*/ 	.byte	0x3f
	.zero		1


	//   ....[42]....
        /*0344*/ 	.word	0x00012560
        /*0348*/ 	.word	0x00000006
        /*034c*/ 	.word	0x00000000
        /*0350*/ 	.short	0x010a
        /*0352*/ 	.byte	0x3f
	.zero		1


	//   ....[43]....
        /*0354*/ 	.word	0x000125f0
        /*0358*/ 	.word	0x00000009
        /*035c*/ 	.word	0x00000000
        /*0360*/ 	.short	0x010a
        /*0362*/ 	.byte	0x3f
	.zero		1


	//   ....[44]....
        /*0364*/ 	.word	0x00012680
        /*0368*/ 	.word	0x00000006
        /*036c*/ 	.word	0x00000000
        /*0370*/ 	.short	0x010a
        /*0372*/ 	.byte	0x3f
	.zero		1


	//   ....[45]....
        /*0374*/ 	.word	0x00012710
        /*0378*/ 	.word	0x00000009
        /*037c*/ 	.word	0x00000000
        /*0380*/ 	.short	0x010a
        /*0382*/ 	.byte	0x3f
	.zero		1


	//   ....[46]....
        /*0384*/ 	.word	0x000127a0
        /*0388*/ 	.word	0x00000006
        /*038c*/ 	.word	0x00000000
        /*0390*/ 	.short	0x010a
        /*0392*/ 	.byte	0x3f
	.zero		1


	//   ....[47]....
        /*0394*/ 	.word	0x00012830
        /*0398*/ 	.word	0x00000009
        /*039c*/ 	.word	0x00000000
        /*03a0*/ 	.short	0x010a
        /*03a2*/ 	.byte	0x3f
	.zero		1


	//   ....[48]....
        /*03a4*/ 	.word	0x000128c0
        /*03a8*/ 	.word	0x00000006
        /*03ac*/ 	.word	0x00000000
        /*03b0*/ 	.short	0x010a
        /*03b2*/ 	.byte	0x3f
	.zero		1


	//   ....[49]....
        /*03b4*/ 	.word	0x00012950
        /*03b8*/ 	.word	0x00000009
        /*03bc*/ 	.word	0x00000000
        /*03c0*/ 	.short	0x010a
        /*03c2*/ 	.byte	0x3f
	.zero		1


	//   ....[50]....
        /*03c4*/ 	.word	0x000129e0
        /*03c8*/ 	.word	0x00000006
        /*03cc*/ 	.word	0x00000000
        /*03d0*/ 	.short	0x010a
        /*03d2*/ 	.byte	0x3f
	.zero		1


	//   ....[51]....
        /*03d4*/ 	.word	0x00012a70
        /*03d8*/ 	.word	0x00000003
        /*03dc*/ 	.word	0x00000000
        /*03e0*/ 	.short	0x010a
        /*03e2*/ 	.byte	0x3f
	.zero		1


	//   ....[52]....
        /*03e4*/ 	.word	0x00012ad0
        /*03e8*/ 	.word	0x00000003
        /*03ec*/ 	.word	0x00000000
        /*03f0*/ 	.short	0x010a
        /*03f2*/ 	.byte	0x3f
	.zero		1


	//   ....[53]....
        /*03f4*/ 	.word	0x00012b30
        /*03f8*/ 	.word	0x00000005
        /*03fc*/ 	.word	0x00000000
        /*0400*/ 	.short	0x010a
        /*0402*/ 	.byte	0x3f
	.zero		1


	//   ....[54]....
        /*0404*/ 	.word	0x00012c00
        /*0408*/ 	.word	0x0000000e
        /*040c*/ 	.word	0x00000070
        /*0410*/ 	.short	0x010a
        /*0412*/ 	.byte	0x3f
	.zero		1


	//   ....[55]....
        /*0414*/ 	.word	0x00012cd0
        /*0418*/ 	.word	0x00000007
        /*041c*/ 	.word	0x00000000
        /*0420*/ 	.short	0x010a
        /*0422*/ 	.byte	0x3f
	.zero		1


	//   ....[56]....
        /*0424*/ 	.word	0x00012d20
        /*0428*/ 	.word	0x00000009
        /*042c*/ 	.word	0x00000000
        /*0430*/ 	.short	0x010a
        /*0432*/ 	.byte	0x3f
	.zero		1


	//   ....[57]....
        /*0434*/ 	.word	0x00012d70
        /*0438*/ 	.word	0x00000006
        /*043c*/ 	.word	0x00000000
        /*0440*/ 	.short	0x010a
        /*0442*/ 	.byte	0x3f
	.zero		1


	//   ....[58]....
        /*0444*/ 	.word	0x00012dc0
        /*0448*/ 	.word	0x00000009
        /*044c*/ 	.word	0x00000000
        /*0450*/ 	.short	0x010a
        /*0452*/ 	.byte	0x3f
	.zero		1


	//   ....[59]....
        /*0454*/ 	.word	0x00012e10
        /*0458*/ 	.word	0x00000006
        /*045c*/ 	.word	0x00000000
        /*0460*/ 	.short	0x010a
        /*0462*/ 	.byte	0x3f
	.zero		1


	//   ....[60]....
        /*0464*/ 	.word	0x00012e60
        /*0468*/ 	.word	0x00000009
        /*046c*/ 	.word	0x00000000
        /*0470*/ 	.short	0x010a
        /*0472*/ 	.byte	0x3f
	.zero		1


	//   ....[61]....
        /*0474*/ 	.word	0x00012eb0
        /*0478*/ 	.word	0x00000006
        /*047c*/ 	.word	0x00000000
        /*0480*/ 	.short	0x010a
        /*0482*/ 	.byte	0x3f
	.zero		1


	//   ....[62]....
        /*0484*/ 	.word	0x00012f00
        /*0488*/ 	.word	0x00000009
        /*048c*/ 	.word	0x00000000
        /*0490*/ 	.short	0x010a
        /*0492*/ 	.byte	0x3f
	.zero		1


	//   ....[63]....
        /*0494*/ 	.word	0x00012f50
        /*0498*/ 	.word	0x00000006
        /*049c*/ 	.word	0x00000000
        /*04a0*/ 	.short	0x010a
        /*04a2*/ 	.byte	0x3f
	.zero		1


	//   ....[64]....
        /*04a4*/ 	.word	0x00012fa0
        /*04a8*/ 	.word	0x00000009
        /*04ac*/ 	.word	0x00000000
        /*04b0*/ 	.short	0x010a
        /*04b2*/ 	.byte	0x3f
	.zero		1


	//   ....[65]....
        /*04b4*/ 	.word	0x00012ff0
        /*04b8*/ 	.word	0x00000006
        /*04bc*/ 	.word	0x00000000
        /*04c0*/ 	.short	0x010a
        /*04c2*/ 	.byte	0x3f
	.zero		1


	//   ....[66]....
        /*04c4*/ 	.word	0x00013040
        /*04c8*/ 	.word	0x00000009
        /*04cc*/ 	.word	0x00000000
        /*04d0*/ 	.short	0x010a
        /*04d2*/ 	.byte	0x3f
	.zero		1


	//   ....[67]....
        /*04d4*/ 	.word	0x00013090
        /*04d8*/ 	.word	0x00000006
        /*04dc*/ 	.word	0x00000000
        /*04e0*/ 	.short	0x010a
        /*04e2*/ 	.byte	0x3f
	.zero		1


	//----- nvinfo : EIATTR_NUM_MBARRIERS
	.align		4
.L_37:
        /*04e4*/ 	.byte	0x03, 0x38
        /*04e6*/ 	.short	0x001e


	//----- nvinfo : EIATTR_EXIT_INSTR_OFFSETS
	.align		4
        /*04e8*/ 	.byte	0x04, 0x1c
        /*04ea*/ 	.short	(.L_39 - .L_38)


	//   ....[0]....
.L_38:
        /*04ec*/ 	.word	0x00000750


	//   ....[1]....
        /*04f0*/ 	.word	0x00001040


	//   ....[2]....
        /*04f4*/ 	.word	0x00010ee0


	//   ....[3]....
        /*04f8*/ 	.word	0x00011510


	//   ....[4]....
        /*04fc*/ 	.word	0x00012ac0


	//----- nvinfo : EIATTR_MAX_THREADS
	.align		4
.L_39:
        /*0500*/ 	.byte	0x04, 0x05
        /*0502*/ 	.short	(.L_41 - .L_40)
.L_40:
        /*0504*/ 	.word	0x00000180
        /*0508*/ 	.word	0x00000001
        /*050c*/ 	.word	0x00000001


	//----- nvinfo : EIATTR_CRS_STACK_SIZE
	.align		4
.L_41:
        /*0510*/ 	.byte	0x04, 0x1e
        /*0512*/ 	.short	(.L_43 - .L_42)
.L_42:
        /*0514*/ 	.word	0x00000000


	//----- nvinfo : EIATTR_CBANK_PARAM_SIZE
	.align		4
.L_43:
        /*0518*/ 	.byte	0x03, 0x19
        /*051a*/ 	.short	0x0470


	//----- nvinfo : EIATTR_PARAM_CBANK
	.align		4
        /*051c*/ 	.byte	0x04, 0x0a
        /*051e*/ 	.short	(.L_45 - .L_44)
	.align		4
.L_44:
        /*0520*/ 	.word	index@(.nv.constant0._ZN7cutlass13device_kernelINS_4gemm6kernel13GemmUniversalIN4cute5tupleIJiiiiEEENS1_10collective13CollectiveMmaINS1_34MainloopSm90TmaGmmaWarpSpecializedILi14ENS5_IJNS4_1CILi1EEESB_SB_EEENS1_35KernelTmaWarpSpecializedCooperativeEEENS5_IJNSA_ILi128EEENSA_ILi384EEENSA_ILi16EEEEEENS_6half_tENS5_IJlSB_lEEESJ_SK_NS4_8TiledMMAINS4_8MMA_AtomIJNS4_4SM904GMMA26MMA_64x192x16_F32F16F16_SSILNSO_5MajorE0ELSQ_0ELNSO_7ScaleInE1ELSR_1EEEEEENS4_6LayoutINS5_IJNSA_ILi2EEESB_SB_EEENS5_IJSB_NSA_ILi0EEESX_EEEEENS5_IJNS4_10UnderscoreES10_S10_EEEEENS4_13SM90_TMA_LOADENS4_14ComposedLayoutINS4_7SwizzleILi1ELi4ELi3EEENS4_18smem_ptr_flag_bitsILi16EEENSU_INS5_IJNSA_ILi8EEESH_EEENS5_IJSH_SB_EEEEEEEvNS4_8identityES13_S1D_vS1E_EENS_8epilogue10collective6detail29Sm90TmaWarpSpecializedAdapterINS1H_15DefaultEpilogueISJ_SK_SK_NS1G_6thread17LinearCombinationISJ_Li1EffLNS1L_9ScaleType4KindE0ELNS_15FloatRoundStyleE2ESJ_EENS1_15EpilogueDefaultEEEEEvvEEEEvNT_6ParamsE)
        /*0524*/ 	.short	0x0210
        /*0526*/ 	.short	0x0470


	//----- nvinfo : EIATTR_SW_WAR
	.align		4
.L_45:
        /*0528*/ 	.byte	0x04, 0x36
        /*052a*/ 	.short	(.L_47 - .L_46)
.L_46:
        /*052c*/ 	.word	0x00000008
.L_47:


//--------------------- .nv.callgraph             --------------------------
	.section	.nv.callgraph,"",@"SHT_CUDA_CALLGRAPH"
	.align	4
	.sectionentsize	8
	.align		4
        /*0000*/ 	.word	0x00000000
	.align		4
        /*0004*/ 	.word	0xffffffff
	.align		4
        /*0008*/ 	.word	index@(_ZN7cutlass13device_kernelINS_4gemm6kernel13GemmUniversalIN4cute5tupleIJiiiiEEENS1_10collective13CollectiveMmaINS1_34MainloopSm90TmaGmmaWarpSpecializedILi14ENS5_IJNS4_1CILi1EEESB_SB_EEENS1_35KernelTmaWarpSpecializedCooperativeEEENS5_IJNSA_ILi128EEENSA_ILi384EEENSA_ILi16EEEEEENS_6half_tENS5_IJlSB_lEEESJ_SK_NS4_8TiledMMAINS4_8MMA_AtomIJNS4_4SM904GMMA26MMA_64x192x16_F32F16F16_SSILNSO_5MajorE0ELSQ_0ELNSO_7ScaleInE1ELSR_1EEEEEENS4_6LayoutINS5_IJNSA_ILi2EEESB_SB_EEENS5_IJSB_NSA_ILi0EEESX_EEEEENS5_IJNS4_10UnderscoreES10_S10_EEEEENS4_13SM90_TMA_LOADENS4_14ComposedLayoutINS4_7SwizzleILi1ELi4ELi3EEENS4_18smem_ptr_flag_bitsILi16EEENSU_INS5_IJNSA_ILi8EEESH_EEENS5_IJSH_SB_EEEEEEEvNS4_8identityES13_S1D_vS1E_EENS_8epilogue10collective6detail29Sm90TmaWarpSpecializedAdapterINS1H_15DefaultEpilogueISJ_SK_SK_NS1G_6thread17LinearCombinationISJ_Li1EffLNS1L_9ScaleType4KindE0ELNS_15FloatRoundStyleE2ESJ_EENS1_15EpilogueDefaultEEEEEvvEEEEvNT_6ParamsE)
	.align		4
        /*000c*/ 	.word	index@(__assertfail)
	.align		4
        /*0010*/ 	.word	0x00000000
	.align		4
        /*0014*/ 	.word	0xfffffffe
	.align		4
        /*0018*/ 	.word	0x00000000
	.align		4
        /*001c*/ 	.word	0xfffffffd
	.align		4
        /*0020*/ 	.word	0x00000000
	.align		4
        /*0024*/ 	.word	0xfffffffc


//--------------------- .nv.constant4             --------------------------
	.section	.nv.constant4,"a",@progbits
	.align	8
	.align		8
.nv.constant4:
        /*0000*/ 	.dword	__assertfail
	.align		8
        /*0008*/ 	.dword	__unnamed_1
	.align		8
        /*0010*/ 	.dword	_ZN40_INTERNAL_64dc63f4_4_k_cu_d987dc73_160904cuda3std3__45__cpo5beginE
	.align		8
        /*0018*/ 	.dword	_ZN40_INTERNAL_64dc63f4_4_k_cu_d987dc73_160904cuda3std3__45__cpo3endE
	.align		8
        /*0020*/ 	.dword	_ZN40_INTERNAL_64dc63f4_4_k_cu_d987dc73_160904cuda3std3__45__cpo6cbeginE
	.align		8
        /*0028*/ 	.dword	_ZN40_INTERNAL_64dc63f4_4_k_cu_d987dc73_160904cuda3std3__45__cpo4cendE
	.align		8
        /*0030*/ 	.dword	_ZN40_INTERNAL_64dc63f4_4_k_cu_d987dc73_160904cuda3std3__442_GLOBAL__N__64dc63f4_4_k_cu_d987dc73_160906ignoreE
	.align		8
        /*0038*/ 	.dword	_ZN40_INTERNAL_64dc63f4_4_k_cu_d987dc73_160904cuda3std3__419piecewise_constructE
	.align		8
        /*0040*/ 	.dword	_ZN40_INTERNAL_64dc63f4_4_k_cu_d987dc73_160904cuda3std3__48in_placeE
	.align		8
        /*0048*/ 	.dword	_ZN40_INTERNAL_64dc63f4_4_k_cu_d987dc73_160904cuda3std6ranges3__45__cpo4swapE
	.align		8
        /*0050*/ 	.dword	_ZN40_INTERNAL_64dc63f4_4_k_cu_d987dc73_160904cuda3std6ranges3__45__cpo9iter_moveE
	.align		8
        /*0058*/ 	.dword	_ZN40_INTERNAL_64dc63f4_4_k_cu_d987dc73_160904cute7productE
	.align		8
        /*0060*/ 	.dword	_ZN40_INTERNAL_64dc63f4_4_k_cu_d987dc73_160904cute1_E
	.align		8
        /*0068*/ 	.dword	$str$22
	.align		8
        /*0070*/ 	.dword	$str$23


//--------------------- .text._ZN7cutlass13device_kernelINS_4gemm6kernel13GemmUniversalIN4cute5tupleIJiiiiEEENS1_10collective13CollectiveMmaINS1_34MainloopSm90TmaGmmaWarpSpecializedILi14ENS5_IJNS4_1CILi1EEESB_SB_EEENS1_35KernelTmaWarpSpecializedCooperativeEEENS5_IJNSA_ILi128EEENSA_ILi384EEENSA_ILi16EEEEEENS_6half_tENS5_IJlSB_lEEESJ_SK_NS4_8TiledMMAINS4_8MMA_AtomIJNS4_4SM904GMMA26MMA_64x192x16_F32F16F16_SSILNSO_5MajorE0ELSQ_0ELNSO_7ScaleInE1ELSR_1EEEEEENS4_6LayoutINS5_IJNSA_ILi2EEESB_SB_EEENS5_IJSB_NSA_ILi0EEESX_EEEEENS5_IJNS4_10UnderscoreES10_S10_EEEEENS4_13SM90_TMA_LOADENS4_14ComposedLayoutINS4_7SwizzleILi1ELi4ELi3EEENS4_18smem_ptr_flag_bitsILi16EEENSU_INS5_IJNSA_ILi8EEESH_EEENS5_IJSH_SB_EEEEEEEvNS4_8identityES13_S1D_vS1E_EENS_8epilogue10collective6detail29Sm90TmaWarpSpecializedAdapterINS1H_15DefaultEpilogueISJ_SK_SK_NS1G_6thread17LinearCombinationISJ_Li1EffLNS1L_9ScaleType4KindE0ELNS_15FloatRoundStyleE2ESJ_EENS1_15EpilogueDefaultEEEEEvvEEEEvNT_6ParamsE --------------------------
	.section	.text._ZN7cutlass13device_kernelINS_4gemm6kernel13GemmUniversalIN4cute5tupleIJiiiiEEENS1_10collective13CollectiveMmaINS1_34MainloopSm90TmaGmmaWarpSpecializedILi14ENS5_IJNS4_1CILi1EEESB_SB_EEENS1_35KernelTmaWarpSpecializedCooperativeEEENS5_IJNSA_ILi128EEENSA_ILi384EEENSA_ILi16EEEEEENS_6half_tENS5_IJlSB_lEEESJ_SK_NS4_8TiledMMAINS4_8MMA_AtomIJNS4_4SM904GMMA26MMA_64x192x16_F32F16F16_SSILNSO_5MajorE0ELSQ_0ELNSO_7ScaleInE1ELSR_1EEEEEENS4_6LayoutINS5_IJNSA_ILi2EEESB_SB_EEENS5_IJSB_NSA_ILi0EEESX_EEEEENS5_IJNS4_10UnderscoreES10_S10_EEEEENS4_13SM90_TMA_LOADENS4_14ComposedLayoutINS4_7SwizzleILi1ELi4ELi3EEENS4_18smem_ptr_flag_bitsILi16EEENSU_INS5_IJNSA_ILi8EEESH_EEENS5_IJSH_SB_EEEEEEEvNS4_8identityES13_S1D_vS1E_EENS_8epilogue10collective6detail29Sm90TmaWarpSpecializedAdapterINS1H_15DefaultEpilogueISJ_SK_SK_NS1G_6thread17LinearCombinationISJ_Li1EffLNS1L_9ScaleType4KindE0ELNS_15FloatRoundStyleE2ESJ_EENS1_15EpilogueDefaultEEEEEvvEEEEvNT_6ParamsE,"ax",@progbits
	.align	128
.text._ZN7cutlass13device_kernelINS_4gemm6kernel13GemmUniversalIN4cute5tupleIJiiiiEEENS1_10collective13CollectiveMmaINS1_34MainloopSm90TmaGmmaWarpSpecializedILi14ENS5_IJNS4_1CILi1EEESB_SB_EEENS1_35KernelTmaWarpSpecializedCooperativeEEENS5_IJNSA_ILi128EEENSA_ILi384EEENSA_ILi16EEEEEENS_6half_tENS5_IJlSB_lEEESJ_SK_NS4_8TiledMMAINS4_8MMA_AtomIJNS4_4SM904GMMA26MMA_64x192x16_F32F16F16_SSILNSO_5MajorE0ELSQ_0ELNSO_7ScaleInE1ELSR_1EEEEEENS4_6LayoutINS5_IJNSA_ILi2EEESB_SB_EEENS5_IJSB_NSA_ILi0EEESX_EEEEENS5_IJNS4_10UnderscoreES10_S10_EEEEENS4_13SM90_TMA_LOADENS4_14ComposedLayoutINS4_7SwizzleILi1ELi4ELi3EEENS4_18smem_ptr_flag_bitsILi16EEENSU_INS5_IJNSA_ILi8EEESH_EEENS5_IJSH_SB_EEEEEEEvNS4_8identityES13_S1D_vS1E_EENS_8epilogue10collective6detail29Sm90TmaWarpSpecializedAdapterINS1H_15DefaultEpilogueISJ_SK_SK_NS1G_6thread17LinearCombinationISJ_Li1EffLNS1L_9ScaleType4KindE0ELNS_15FloatRoundStyleE2ESJ_EENS1_15EpilogueDefaultEEEEEvvEEEEvNT_6ParamsE:
        .type           _ZN7cutlass13device_kernelINS_4gemm6kernel13GemmUniversalIN4cute5tupleIJiiiiEEENS1_10collective13CollectiveMmaINS1_34MainloopSm90TmaGmmaWarpSpecializedILi14ENS5_IJNS4_1CILi1EEESB_SB_EEENS1_35KernelTmaWarpSpecializedCooperativeEEENS5_IJNSA_ILi128EEENSA_ILi384EEENSA_ILi16EEEEEENS_6half_tENS5_IJlSB_lEEESJ_SK_NS4_8TiledMMAINS4_8MMA_AtomIJNS4_4SM904GMMA26MMA_64x192x16_F32F16F16_SSILNSO_5MajorE0ELSQ_0ELNSO_7ScaleInE1ELSR_1EEEEEENS4_6LayoutINS5_IJNSA_ILi2EEESB_SB_EEENS5_IJSB_NSA_ILi0EEESX_EEEEENS5_IJNS4_10UnderscoreES10_S10_EEEEENS4_13SM90_TMA_LOADENS4_14ComposedLayoutINS4_7SwizzleILi1ELi4ELi3EEENS4_18smem_ptr_flag_bitsILi16EEENSU_INS5_IJNSA_ILi8EEESH_EEENS5_IJSH_SB_EEEEEEEvNS4_8identityES13_S1D_vS1E_EENS_8epilogue10collective6detail29Sm90TmaWarpSpecializedAdapterINS1H_15DefaultEpilogueISJ_SK_SK_NS1G_6thread17LinearCombinationISJ_Li1EffLNS1L_9ScaleType4KindE0ELNS_15FloatRoundStyleE2ESJ_EENS1_15EpilogueDefaultEEEEEvvEEEEvNT_6ParamsE,@function
        .size           _ZN7cutlass13device_kernelINS_4gemm6kernel13GemmUniversalIN4cute5tupleIJiiiiEEENS1_10collective13CollectiveMmaINS1_34MainloopSm90TmaGmmaWarpSpecializedILi14ENS5_IJNS4_1CILi1EEESB_SB_EEENS1_35KernelTmaWarpSpecializedCooperativeEEENS5_IJNSA_ILi128EEENSA_ILi384EEENSA_ILi16EEEEEENS_6half_tENS5_IJlSB_lEEESJ_SK_NS4_8TiledMMAINS4_8MMA_AtomIJNS4_4SM904GMMA26MMA_64x192x16_F32F16F16_SSILNSO_5MajorE0ELSQ_0ELNSO_7ScaleInE1ELSR_1EEEEEENS4_6LayoutINS5_IJNSA_ILi2EEESB_SB_EEENS5_IJSB_NSA_ILi0EEESX_EEEEENS5_IJNS4_10UnderscoreES10_S10_EEEEENS4_13SM90_TMA_LOADENS4_14ComposedLayoutINS4_7SwizzleILi1ELi4ELi3EEENS4_18smem_ptr_flag_bitsILi16EEENSU_INS5_IJNSA_ILi8EEESH_EEENS5_IJSH_SB_EEEEEEEvNS4_8identityES13_S1D_vS1E_EENS_8epilogue10collective6detail29Sm90TmaWarpSpecializedAdapterINS1H_15DefaultEpilogueISJ_SK_SK_NS1G_6thread17LinearCombinationISJ_Li1EffLNS1L_9ScaleType4KindE0ELNS_15FloatRoundStyleE2ESJ_EENS1_15EpilogueDefaultEEEEEvvEEEEvNT_6ParamsE,(.L_x_471 - _ZN7cutlass13device_kernelINS_4gemm6kernel13GemmUniversalIN4cute5tupleIJiiiiEEENS1_10collective13CollectiveMmaINS1_34MainloopSm90TmaGmmaWarpSpecializedILi14ENS5_IJNS4_1CILi1EEESB_SB_EEENS1_35KernelTmaWarpSpecializedCooperativeEEENS5_IJNSA_ILi128EEENSA_ILi384EEENSA_ILi16EEEEEENS_6half_tENS5_IJlSB_lEEESJ_SK_NS4_8TiledMMAINS4_8MMA_AtomIJNS4_4SM904GMMA26MMA_64x192x16_F32F16F16_SSILNSO_5MajorE0ELSQ_0ELNSO_7ScaleInE1ELSR_1EEEEEENS4_6LayoutINS5_IJNSA_ILi2EEESB_SB_EEENS5_IJSB_NSA_ILi0EEESX_EEEEENS5_IJNS4_10UnderscoreES10_S10_EEEEENS4_13SM90_TMA_LOADENS4_14ComposedLayoutINS4_7SwizzleILi1ELi4ELi3EEENS4_18smem_ptr_flag_bitsILi16EEENSU_INS5_IJNSA_ILi8EEESH_EEENS5_IJSH_SB_EEEEEEEvNS4_8identityES13_S1D_vS1E_EENS_8epilogue10collective6detail29Sm90TmaWarpSpecializedAdapterINS1H_15DefaultEpilogueISJ_SK_SK_NS1G_6thread17LinearCombinationISJ_Li1EffLNS1L_9ScaleType4KindE0ELNS_15FloatRoundStyleE2ESJ_EENS1_15EpilogueDefaultEEEEEvvEEEEvNT_6ParamsE)
        .other          _ZN7cutlass13device_kernelINS_4gemm6kernel13GemmUniversalIN4cute5tupleIJiiiiEEENS1_10collective13CollectiveMmaINS1_34MainloopSm90TmaGmmaWarpSpecializedILi14ENS5_IJNS4_1CILi1EEESB_SB_EEENS1_35KernelTmaWarpSpecializedCooperativeEEENS5_IJNSA_ILi128EEENSA_ILi384EEENSA_ILi16EEEEEENS_6half_tENS5_IJlSB_lEEESJ_SK_NS4_8TiledMMAINS4_8MMA_AtomIJNS4_4SM904GMMA26MMA_64x192x16_F32F16F16_SSILNSO_5MajorE0ELSQ_0ELNSO_7ScaleInE1ELSR_1EEEEEENS4_6LayoutINS5_IJNSA_ILi2EEESB_SB_EEENS5_IJSB_NSA_ILi0EEESX_EEEEENS5_IJNS4_10UnderscoreES10_S10_EEEEENS4_13SM90_TMA_LOADENS4_14ComposedLayoutINS4_7SwizzleILi1ELi4ELi3EEENS4_18smem_ptr_flag_bitsILi16EEENSU_INS5_IJNSA_ILi8EEESH_EEENS5_IJSH_SB_EEEEEEEvNS4_8identityES13_S1D_vS1E_EENS_8epilogue10collective6detail29Sm90TmaWarpSpecializedAdapterINS1H_15DefaultEpilogueISJ_SK_SK_NS1G_6thread17LinearCombinationISJ_Li1EffLNS1L_9ScaleType4KindE0ELNS_15FloatRoundStyleE2ESJ_EENS1_15EpilogueDefaultEEEEEvvEEEEvNT_6ParamsE,@"STO_CUDA_ENTRY STV_DEFAULT"
_ZN7cutlass13device_kernelINS_4gemm6kernel13GemmUniversalIN4cute5tupleIJiiiiEEENS1_10collective13CollectiveMmaINS1_34MainloopSm90TmaGmmaWarpSpecializedILi14ENS5_IJNS4_1CILi1EEESB_SB_EEENS1_35KernelTmaWarpSpecializedCooperativeEEENS5_IJNSA_ILi128EEENSA_ILi384EEENSA_ILi16EEEEEENS_6half_tENS5_IJlSB_lEEESJ_SK_NS4_8TiledMMAINS4_8MMA_AtomIJNS4_4SM904GMMA26MMA_64x192x16_F32F16F16_SSILNSO_5MajorE0ELSQ_0ELNSO_7ScaleInE1ELSR_1EEEEEENS4_6LayoutINS5_IJNSA_ILi2EEESB_SB_EEENS5_IJSB_NSA_ILi0EEESX_EEEEENS5_IJNS4_10UnderscoreES10_S10_EEEEENS4_13SM90_TMA_LOADENS4_14ComposedLayoutINS4_7SwizzleILi1ELi4ELi3EEENS4_18smem_ptr_flag_bitsILi16EEENSU_INS5_IJNSA_ILi8EEESH_EEENS5_IJSH_SB_EEEEEEEvNS4_8identityES13_S1D_vS1E_EENS_8epilogue10collective6detail29Sm90TmaWarpSpecializedAdapterINS1H_15DefaultEpilogueISJ_SK_SK_NS1G_6thread17LinearCombinationISJ_Li1EffLNS1L_9ScaleType4KindE0ELNS_15FloatRoundStyleE2ESJ_EENS1_15EpilogueDefaultEEEEEvvEEEEvNT_6ParamsE:
[----:B------:R-:W0:Y:S02]  /*0000*/  LDC R1, c[0x0][0x28] ;  /* 0x00000a00ff017b82 */ /* 0x000e240000000800 */
[----:B0-----:R-:W-:Y:S01]  /*0010*/  VIADD R1, R1, 0xfffffff8 ;  /* 0xfffffff801017836 */ /* 0x001fe20000000000 */
[----:B------:R-:W0:Y:S01]  /*0020*/  S2R R18, SR_TID.X ;  /* 0x0000000000127919 */ /* 0x000e220000002100 */
[----:B------:R-:W-:Y:S01]  /*0030*/  ELECT P0, URZ, PT ;  /* 0x00000000003f782f */ /* 0x000fe20003800000 */
[----:B------:R-:W-:Y:S01]  /*0040*/  BSSY B0, `(.L_x_0) ;  /* 0x000000f000007945 */ /* 0x000fe20003800000 */
[--C-:B0-----:R-:W-:Y:S02]  /*0050*/  SHF.R.U32.HI R0, RZ, 0x5, R18.reuse ;  /* 0x00000005ff007819 */ /* 0x101fe40000011612 */
[----:B------:R-:W-:-:S03]  /*0060*/  SHF.R.U32.HI R2, RZ, 0x7, R18 ;  /* 0x00000007ff027819 */ /* 0x000fc60000011612 */
[----:B------:R-:W0:Y:S04]  /*0070*/  SHFL.IDX PT, R5, R0, RZ, 0x1f ;  /* 0x00001fff00057589 */ /* 0x000e2800000e0000 */
[----:B------:R1:W2:Y:S01]  /*0080*/  SHFL.IDX PT, R8, R2, RZ, 0x1f ;  /* 0x00001fff02087589 */ /* 0x0002a200000e0000 */
[----:B0-----:R-:W-:-:S13]  /*0090*/  ISETP.NE.OR P0, PT, R5, RZ, !P0 ;  /* 0x000000ff0500720c */ /* 0x001fda0004705670 */
[----:B-12---:R-:W-:Y:S05]  /*00a0*/  @P0 BRA `(.L_x_1) ;  /* 0x0000000000200947 */ /* 0x006fea0003800000 */
[----:B------:R-:W-:Y:S02]  /*00b0*/  ULDC.64 UR4, c[0x0][0x198] ;  /* 0x0000660000047ab9 */ /* 0x000fe40000000a00 */
[----:B------:R-:W-:Y:S02]  /*00c0*/  UIADD3 UR6, UP0, UR4, 0xf0, URZ ;  /* 0x000000f004067890 */ /* 0x000fe4000ff1e03f */
[----:B------:R-:W-:Y:S02]  /*00d0*/  UIADD3 UR4, UP1, UR4, 0x1f0, URZ ;  /* 0x000001f004047890 */ /* 0x000fe4000ff3e03f */
[----:B------:R-:W-:Y:S02]  /*00e0*/  UIADD3.X UR7, URZ, UR5, URZ, UP0, !UPT ;  /* 0x000000053f077290 */ /* 0x000fe400087fe43f */
[----:B------:R-:W-:-:S07]  /*00f0*/  UIADD3.X UR5, URZ, UR5, URZ, UP1, !UPT ;  /* 0x000000053f057290 */ /* 0x000fce0008ffe43f */
[----:B------:R0:W-:Y:S02]  /*0100*/  UTMACCTL.PF [UR6] ;  /* 0x00000000060079b9 */ /* 0x0001e40008040000 */
[----:B------:R0:W-:Y:S02]  /*0110*/  UTMACCTL.PF [UR4] ;  /* 0x00000000040079b9 */ /* 0x0001e40008040000 */
[----:B0-----:R-:W-:Y:S01]  /*0120*/  NOP ;  /* 0x0000000000007918 */ /* 0x001fe20000000000 */
.L_x_1:
[----:B------:R-:W-:Y:S05]  /*0130*/  BSYNC B0 ;  /* 0x0000000000007941 */ /* 0x000fea0003800000 */
.L_x_0:
[----:B------:R-:W0:Y:S02]  /*0140*/  SHFL.IDX PT, R2, R0, RZ, 0x1f ;  /* 0x00001fff00027589 */ /* 0x000e2400000e0000 */
[----:B0-----:R-:W-:-:S13]  /*0150*/  ISETP.NE.AND P0, PT, R2, RZ, PT ;  /* 0x000000ff0200720c */ /* 0x001fda0003f05270 */
[----:B------:R-:W-:Y:S05]  /*0160*/  @P0 BRA `(.L_x_2) ;  /* 0x0000000000b40947 */ /* 0x000fea0003800000 */
[----:B------:R-:W-:Y:S01]  /*0170*/  ELECT P0, URZ, PT ;  /* 0x00000000003f782f */ /* 0x000fe20003800000 */
[----:B------:R-:W-:-:S12]  /*0180*/  BSSY B0, `(.L_x_2) ;  /* 0x000002b000007945 */ /* 0x000fd80003800000 */
[----:B------:R-:W-:Y:S05]  /*0190*/  @!P0 BRA `(.L_x_3) ;  /* 0x0000000000a48947 */ /* 0x000fea0003800000 */
[----:B------:R-:W0:Y:S01]  /*01a0*/  S2UR UR8, SR_CgaCtaId ;  /* 0x00000000000879c3 */ /* 0x000e220000008800 */
[----:B------:R-:W-:Y:S01]  /*01b0*/  UMOV UR4, 0x400 ;  /* 0x0000040000047882 */ /* 0x000fe20000000000 */
[----:B------:R-:W-:Y:S01]  /*01c0*/  UMOV UR5, 0x1 ;  /* 0x0000000100057882 */ /* 0x000fe20000000000 */
[----:B------:R-:W-:Y:S02]  /*01d0*/  UMOV UR6, 0x100 ;  /* 0x0000010000067882 */ /* 0x000fe40000000000 */
[----:B------:R-:W-:-:S04]  /*01e0*/  UIADD3 UR6, -UR6, 0x100000, URZ ;  /* 0x0010000006067890 */ /* 0x000fc8000fffe13f */
[----:B------:R-:W-:Y:S02]  /*01f0*/  USHF.L.U32 UR7, UR6, 0xb, URZ ;  /* 0x0000000b06077899 */ /* 0x000fe4000800063f */
[----:B------:R-:W-:Y:S02]  /*0200*/  USHF.L.U32 UR6, UR6, 0x1, URZ ;  /* 0x0000000106067899 */ /* 0x000fe4000800063f */
[----:B0-----:R-:W-:Y:S02]  /*0210*/  ULEA UR8, UR8, UR4, 0x18 ;  /* 0x0000000408087291 */ /* 0x001fe4000f8ec03f */
[----:B------:R-:W-:-:S04]  /*0220*/  UIADD3 UR4, -UR5, 0x100000, URZ ;  /* 0x0010000005047890 */ /* 0x000fc8000fffe13f */
[----:B------:R-:W-:Y:S02]  /*0230*/  USHF.L.U32 UR5, UR4, 0xb, URZ ;  /* 0x0000000b04057899 */ /* 0x000fe4000800063f */
[----:B------:R-:W-:Y:S01]  /*0240*/  USHF.L.U32 UR4, UR4, 0x1, URZ ;  /* 0x0000000104047899 */ /* 0x000fe2000800063f */
[----:B------:R-:W0:Y:S11]  /*0250*/  FENCE.VIEW.ASYNC.S ;  /* 0x00000000000073c6 */ /* 0x000e360000000000 */
[----:B0-----:R0:W1:Y:S01]  /*0260*/  SYNCS.EXCH.64 URZ, [UR8], UR4 ;  /* 0x00000004083f75b2 */ /* 0x0010620008000100 */
[----:B------:R0:W2:Y:S01]  /*0270*/  SYNCS.EXCH.64 URZ, [UR8+0x70], UR6 ;  /* 0x00007006083f75b2 */ /* 0x0000a20008000100 */
[----:B------:R0:W3:Y:S01]  /*0280*/  SYNCS.EXCH.64 URZ, [UR8+0x8], UR4 ;  /* 0x00000804083f75b2 */ /* 0x0000e20008000100 */
[----:B------:R0:W4:Y:S01]  /*0290*/  SYNCS.EXCH.64 URZ, [UR8+0x78], UR6 ;  /* 0x00007806083f75b2 */ /* 0x0001220008000100 */
[----:B------:R0:W0:Y:S01]  /*02a0*/  SYNCS.EXCH.64 URZ, [UR8+0x10], UR4 ;  /* 0x00001004083f75b2 */ /* 0x0000220008000100 */
        /* <DEDUP_REMOVED lines=23> */
[----:B-1234-:R-:W-:Y:S01]  /*0420*/  NOP ;  /* 0x0000000000007918 */ /* 0x01efe20000000000 */
.L_x_3:
[----:B0-----:R-:W-:Y:S05]  /*0430*/  BSYNC B0 ;  /* 0x0000000000007941 */ /* 0x001fea0003800000 */
.L_x_2:
[----:B------:R-:W0:Y:S01]  /*0440*/  SHFL.IDX PT, R0, R0, RZ, 0x1f ;  /* 0x00001fff00007589 */ /* 0x000e2200000e0000 */
[----:B------:R-:W1:Y:S01]  /*0450*/  LDC R2, c[0x0][0x65c] ;  /* 0x00019700ff027b82 */ /* 0x000e620000000800 */
[----:B------:R-:W-:Y:S02]  /*0460*/  ELECT P0, URZ, PT ;  /* 0x00000000003f782f */ /* 0x000fe40003800000 */
[----:B------:R-:W-:Y:S01]  /*0470*/  SHF.R.S32.HI R6, RZ, 0x1f, R5 ;  /* 0x0000001fff067819 */ /* 0x000fe20000011405 */
[----:B------:R-:W2:Y:S01]  /*0480*/  S2R R3, SR_CTAID.Y ;  /* 0x0000000000037919 */ /* 0x000ea20000002600 */
[----:B------:R-:W-:Y:S01]  /*0490*/  UMOV UR4, 0x20 ;  /* 0x0000002000047882 */ /* 0x000fe20000000000 */
[----:B------:R-:W-:Y:S01]  /*04a0*/  ISETP.NE.AND P2, PT, R8, RZ, PT ;  /* 0x000000ff0800720c */ /* 0x000fe20003f45270 */
[----:B------:R-:W-:Y:S01]  /*04b0*/  NOP ;  /* 0x0000000000007918 */ /* 0x000fe20000000000 */
[----:B------:R-:W3:Y:S01]  /*04c0*/  S2R R4, SR_CTAID.X ;  /* 0x0000000000047919 */ /* 0x000ee20000002500 */
[----:B------:R-:W-:Y:S01]  /*04d0*/  LEA.HI R6, R6, R5, RZ, 0x2 ;  /* 0x0000000506067211 */ /* 0x000fe200078f10ff */
[----:B------:R-:W-:Y:S01]  /*04e0*/  NOP ;  /* 0x0000000000007918 */ /* 0x000fe20000000000 */
[----:B0-----:R-:W-:-:S02]  /*04f0*/  ISETP.NE.OR P0, PT, R0, RZ, !P0 ;  /* 0x000000ff0000720c */ /* 0x001fc40004705670 */
[----:B-1----:R-:W-:Y:S02]  /*0500*/  ISETP.NE.AND P3, PT, R2, 0x1, PT ;  /* 0x000000010200780c */ /* 0x002fe40003f65270 */
[----:B------:R-:W-:-:S05]  /*0510*/  LOP3.LUT R0, R6, 0xfffffffc, RZ, 0xc0, !PT ;  /* 0xfffffffc06007812 */ /* 0x000fca00078ec0ff */
[----:B------:R-:W-:Y:S02]  /*0520*/  IMAD.IADD R0, R5, 0x1, -R0 ;  /* 0x0000000105007824 */ /* 0x000fe400078e0a00 */
[----:B------:R-:W-:Y:S02]  /*0530*/  IMAD.MOV.U32 R5, RZ, RZ, RZ ;  /* 0x000000ffff057224 */ /* 0x000fe400078e00ff */
[----:B------:R-:W-:Y:S01]  /*0540*/  VOTEU.ALL UP0, P0 ;  /* 0x00000000003f7886 */ /* 0x000fe20000000000 */
[----:B------:R-:W-:Y:S01]  /*0550*/  VOTEU.ALL UP1, P0 ;  /* 0x00000000003f7886 */ /* 0x000fe20000020000 */
[----:B------:R-:W3:Y:S01]  /*0560*/  @P3 LDC R17, c[0x0][0x10] ;  /* 0x00000400ff113b82 */ /* 0x000ee20000000800 */
[----:B--2---:R-:W-:Y:S02]  /*0570*/  @P3 IMAD.MOV.U32 R6, RZ, RZ, R3 ;  /* 0x000000ffff063224 */ /* 0x004fe400078e0003 */
[----:B------:R-:W-:Y:S01]  /*0580*/  @!UP0 UMOV UR6, 0x400 ;  /* 0x0000040000068882 */ /* 0x000fe20000000000 */
[----:B------:R-:W-:-:S04]  /*0590*/  @!UP0 UIADD3 UR4, -UR4, 0x100000, URZ ;  /* 0x0010000004048890 */ /* 0x000fc8000fffe13f */
[----:B------:R-:W-:Y:S02]  /*05a0*/  @!UP0 USHF.L.U32 UR5, UR4, 0xb, URZ ;  /* 0x0000000b04058899 */ /* 0x000fe4000800063f */
[----:B------:R-:W-:Y:S01]  /*05b0*/  @!UP0 USHF.L.U32 UR4, UR4, 0x1, URZ ;  /* 0x0000000104048899 */ /* 0x000fe2000800063f */
[----:B------:R-:W-:Y:S02]  /*05c0*/  @P3 IMAD.MOV.U32 R7, RZ, RZ, RZ ;  /* 0x000000ffff073224 */ /* 0x000fe400078e00ff */
[----:B------:R-:W-:Y:S01]  /*05d0*/  @P3 IMAD.MOV.U32 R11, RZ, RZ, RZ ;  /* 0x000000ffff0b3224 */ /* 0x000fe200078e00ff */
[----:B------:R-:W0:Y:S08]  /*05e0*/  @!UP0 S2UR UR7, SR_CgaCtaId ;  /* 0x00000000000789c3 */ /* 0x000e300000008800 */
[----:B------:R-:W1:Y:S01]  /*05f0*/  @!P3 LDC R9, c[0x0][0xc] ;  /* 0x00000300ff09bb82 */ /* 0x000e620000000800 */
[----:B---3--:R-:W-:-:S04]  /*0600*/  @P3 IMAD.WIDE.U32 R16, R4, R17, R6 ;  /* 0x0000001104103225 */ /* 0x008fc800078e0006 */
[----:B------:R-:W-:Y:S01]  /*0610*/  @P3 IMAD.IADD R17, R17, 0x1, R11 ;  /* 0x0000000111113824 */ /* 0x000fe200078e020b */
[----:B0-----:R-:W-:Y:S01]  /*0620*/  @!UP0 ULEA UR6, UR7, UR6, 0x18 ;  /* 0x0000000607068291 */ /* 0x001fe2000f8ec03f */
[----:B------:R-:W-:Y:S01]  /*0630*/  VOTEU.ALL UP0, P0 ;  /* 0x00000000003f7886 */ /* 0x000fe20000000000 */
[----:B------:R-:W-:-:S04]  /*0640*/  ISETP.NE.AND P0, PT, R0, 0x3, PT ;  /* 0x000000030000780c */ /* 0x000fc80003f05270 */
[----:B------:R-:W-:Y:S01]  /*0650*/  ISETP.EQ.OR P0, PT, R0, RZ, !P0 ;  /* 0x000000ff0000720c */ /* 0x000fe20004702670 */
[----:B-1----:R-:W-:-:S03]  /*0660*/  @!P3 IMAD.WIDE.U32 R6, R9, R3, R4 ;  /* 0x000000030906b225 */ /* 0x002fc600078e0004 */
[C---:B------:R-:W-:Y:S01]  /*0670*/  ISETP.EQ.AND P0, PT, R8.reuse, RZ, P0 ;  /* 0x000000ff0800720c */ /* 0x040fe20000702270 */
[----:B------:R-:W0:Y:S02]  /*0680*/  FENCE.VIEW.ASYNC.S ;  /* 0x00000000000073c6 */ /* 0x000e240000000000 */
[----:B0-----:R0:W1:Y:S01]  /*0690*/  @!UP0 SYNCS.EXCH.64 URZ, [UR6+0xf0], UR4 ;  /* 0x0000f004063f85b2 */ /* 0x0010620008000100 */
[----:B------:R-:W-:Y:S01]  /*06a0*/  IADD3 R8, R8, -0x1, RZ ;  /* 0xffffffff08087810 */ /* 0x000fe20007ffe0ff */
[----:B------:R-:W-:Y:S01]  /*06b0*/  @!P3 IMAD.MOV.U32 R16, RZ, RZ, R6 ;  /* 0x000000ffff10b224 */ /* 0x000fe200078e0006 */
[----:B------:R-:W-:Y:S02]  /*06c0*/  SEL R19, RZ, 0x1, !P0 ;  /* 0x00000001ff137807 */ /* 0x000fe40004000000 */
[----:B------:R-:W-:Y:S02]  /*06d0*/  ISETP.GE.U32.AND P1, PT, R8, 0x2, PT ;  /* 0x000000020800780c */ /* 0x000fe40003f26070 */
[----:B------:R-:W-:-:S02]  /*06e0*/  @!P3 MOV R17, R7 ;  /* 0x000000070011b202 */ /* 0x000fc40000000f00 */
[----:B------:R-:W-:Y:S01]  /*06f0*/  SEL R19, R19, 0x2, P1 ;  /* 0x0000000213137807 */ /* 0x000fe20000800000 */
[----:B------:R0:W1:Y:S01]  /*0700*/  @!UP1 SYNCS.EXCH.64 URZ, [UR6+0xf8], UR4 ;  /* 0x0000f804063f95b2 */ /* 0x0000620008000100 */
[----:B------:R-:W-:Y:S01]  /*0710*/  NOP ;  /* 0x0000000000007918 */ /* 0x000fe20000000000 */
[----:B-1----:R-:W-:Y:S06]  /*0720*/  BAR.SYNC.DEFER_BLOCKING 0x0 ;  /* 0x0000000000007b1d */ /* 0x002fec0000010000 */
[----:B------:R-:W-:Y:S05]  /*0730*/  @!P2 BRA `(.L_x_4) ;  /* 0x0000010400eca947 */ /* 0x000fea0003800000 */
[----:B------:R-:W-:-:S13]  /*0740*/  ISETP.GT.U32.AND P0, PT, R8, 0x1, PT ;  /* 0x000000010800780c */ /* 0x000fda0003f04070 */
[----:B0-----:R-:W-:Y:S05]  /*0750*/  @P0 EXIT ;  /* 0x000000000000094d */ /* 0x001fea0003800000 */
[----:B------:R-:W-:Y:S01]  /*0760*/  IMAD.MOV.U32 R6, RZ, RZ, -0x1 ;  /* 0xffffffffff067424 */ /* 0x000fe200078e00ff */
[----:B------:R-:W-:Y:S01]  /*0770*/  ULDC.64 UR4, c[0x0][0x650] ;  /* 0x0001940000047ab9 */ /* 0x000fe20000000a00 */
[----:B------:R-:W-:Y:S01]  /*0780*/  PRMT R0, RZ, 0x7610, R0 ;  /* 0x00007610ff007816 */ /* 0x000fe20000000000 */
[----:B------:R-:W-:Y:S01]  /*0790*/  IMAD.MOV.U32 R22, RZ, RZ, -0x1 ;  /* 0xffffffffff167424 */ /* 0x000fe200078e00ff */
[----:B------:R-:W-:Y:S01]  /*07a0*/  ISETP.GE.U32.AND P0, PT, R16, UR4, PT ;  /* 0x0000000410007c0c */ /* 0x000fe2000bf06070 */
[----:B------:R0:W-:Y:S01]  /*07b0*/  STL [R1], R6 ;  /* 0x0000000601007387 */ /* 0x0001e20000100800 */
[----:B------:R-:W-:Y:S02]  /*07c0*/  IMAD.MOV.U32 R23, RZ, RZ, -0x1 ;  /* 0xffffffffff177424 */ /* 0x000fe400078e00ff */
[----:B------:R-:W-:-:S13]  /*07d0*/  ISETP.GE.U32.AND.EX P0, PT, R17, UR5, PT, P0 ;  /* 0x0000000511007c0c */ /* 0x000fda000bf06100 */
[----:B0-----:R-:W-:Y:S05]  /*07e0*/  @P0 BRA `(.L_x_5) ;  /* 0x00000004005c0947 */ /* 0x001fea0003800000 */
[----:B------:R-:W0:Y:S01]  /*07f0*/  LDC.64 R14, c[0x0][0x628] ;  /* 0x00018a00ff0e7b82 */ /* 0x000e220000000a00 */
[----:B------:R-:W-:Y:S01]  /*0800*/  IMAD.MOV.U32 R6, RZ, RZ, R16 ;  /* 0x000000ffff067224 */ /* 0x000fe200078e0010 */
[----:B------:R-:W-:-:S06]  /*0810*/  MOV R7, R17 ;  /* 0x0000001100077202 */ /* 0x000fcc0000000f00 */
[----:B------:R-:W1:Y:S08]  /*0820*/  LDC R0, c[0x0][0x630] ;  /* 0x00018c00ff007b82 */ /* 0x000e700000000800 */
[----:B------:R-:W2:Y:S01]  /*0830*/  LDC.64 R20, c[0x0][0x620] ;  /* 0x00018800ff147b82 */ /* 0x000ea20000000a00 */
[----:B0-----:R-:W-:-:S04]  /*0840*/  ISETP.NE.U32.AND P0, PT, R14, RZ, PT ;  /* 0x000000ff0e00720c */ /* 0x001fc80003f05070 */
[----:B------:R-:W-:-:S13]  /*0850*/  ISETP.NE.AND.EX P0, PT, R15, RZ, PT, P0 ;  /* 0x000000ff0f00720c */ /* 0x000fda0003f05300 */
[----:B-12---:R-:W-:Y:S05]  /*0860*/  @!P0 BRA `(.L_x_6) ;  /* 0x0000000000288947 */ /* 0x006fea0003800000 */
[----:B------:R-:W0:Y:S02]  /*0870*/  LDC R11, c[0x0][0x634] ;  /* 0x00018d00ff0b7b82 */ /* 0x000e240000000800 */
[----:B0-----:R-:W-:-:S05]  /*0880*/  IADD3 R11, P0, R16, R11, RZ ;  /* 0x0000000b100b7210 */ /* 0x001fca0007f1e0ff */
[----:B------:R-:W-:-:S04]  /*0890*/  IMAD.X R13, RZ, RZ, R17, P0 ;  /* 0x000000ffff0d7224 */ /* 0x000fc800000e0611 */
[----:B------:R-:W-:-:S04]  /*08a0*/  IMAD.WIDE.U32 R6, R13, R14, RZ ;  /* 0x0000000e0d067225 */ /* 0x000fc800078e00ff */
[----:B------:R-:W-:-:S04]  /*08b0*/  IMAD.WIDE.U32 R8, P0, R11, R15, R6 ;  /* 0x0000000f0b087225 */ /* 0x000fc80007800006 */
[----:B------:R-:W-:-:S04]  /*08c0*/  IMAD.WIDE.U32 R6, R11, R14, RZ ;  /* 0x0000000e0b067225 */ /* 0x000fc800078e00ff */
[----:B------:R-:W-:Y:S01]  /*08d0*/  IMAD.X R11, RZ, RZ, RZ, P0 ;  /* 0x000000ffff0b7224 */ /* 0x000fe200000e06ff */
[----:B------:R-:W-:Y:S01]  /*08e0*/  IADD3 RZ, P0, R7, R8, RZ ;  /* 0x0000000807ff7210 */ /* 0x000fe20007f1e0ff */
[----:B------:R-:W-:-:S04]  /*08f0*/  IMAD.MOV.U32 R10, RZ, RZ, R9 ;  /* 0x000000ffff0a7224 */ /* 0x000fc800078e0009 */
[----:B------:R-:W-:-:S08]  /*0900*/  IMAD.WIDE.U32.X R6, R13, R15, R10, P0 ;  /* 0x0000000f0d067225 */ /* 0x000fd000000e040a */
.L_x_6:
[-CC-:B------:R-:W-:Y:S01]  /*0910*/  SHF.R.U64 R27, R6, R0.reuse, R7.reuse ;  /* 0x00000000061b7219 */ /* 0x180fe20000001207 */
[----:B------:R-:W0:Y:S01]  /*0920*/  LDC R10, c[0x0][0x618] ;  /* 0x00018600ff0a7b82 */ /* 0x000e220000000800 */
[----:B------:R-:W-:Y:S01]  /*0930*/  SHF.R.U32.HI R5, RZ, R0, R7 ;  /* 0x00000000ff057219 */ /* 0x000fe20000011607 */
[----:B------:R-:W-:Y:S01]  /*0940*/  ULDC UR4, c[0x0][0x150] ;  /* 0x0000540000047ab9 */ /* 0x000fe20000000800 */
[----:B------:R-:W-:Y:S02]  /*0950*/  IADD3 R9, P0, RZ, -R27, RZ ;  /* 0x8000001bff097210 */ /* 0x000fe40007f1e0ff */
[----:B------:R-:W-:-:S03]  /*0960*/  I2FP.F32.U32 R0, R4 ;  /* 0x0000000400007245 */ /* 0x000fc60000201000 */
[----:B------:R-:W1:Y:S01]  /*0970*/  LDC.64 R24, c[0x0][0x640] ;  /* 0x00019000ff187b82 */ /* 0x000e620000000a00 */
[----:B------:R-:W-:Y:S02]  /*0980*/  IMAD.X R11, RZ, RZ, ~R5, P0 ;  /* 0x000000ffff0b7224 */ /* 0x000fe400000e0e05 */
[----:B------:R-:W-:Y:S01]  /*0990*/  FMUL R0, R0, UR4 ;  /* 0x0000000400007c20 */ /* 0x000fe20008400000 */
[----:B------:R-:W-:Y:S01]  /*09a0*/  IMAD.WIDE.U32 R6, R9, R20, R16 ;  /* 0x0000001409067225 */ /* 0x000fe200078e0010 */
[----:B------:R-:W-:-:S03]  /*09b0*/  ULDC UR4, c[0x0][0x154] ;  /* 0x0000550000047ab9 */ /* 0x000fc60000000800 */
[----:B------:R-:W-:Y:S01]  /*09c0*/  IMAD R8, R11, R20, RZ ;  /* 0x000000140b087224 */ /* 0x000fe200078e02ff */
[----:B------:R-:W2:Y:S01]  /*09d0*/  LDC R5, c[0x0][0x144] ;  /* 0x00005100ff057b82 */ /* 0x000ea20000000800 */
[----:B------:R-:W3:Y:S02]  /*09e0*/  F2I.U32.TRUNC.NTZ R0, R0 ;  /* 0x0000000000007305 */ /* 0x000ee4000020f000 */
[----:B------:R-:W-:-:S05]  /*09f0*/  IMAD R9, R9, R21, R8 ;  /* 0x0000001509097224 */ /* 0x000fca00078e0208 */
[----:B------:R-:W4:Y:S01]  /*0a00*/  LDC R12, c[0x0][0x608] ;  /* 0x00018200ff0c7b82 */ /* 0x000f220000000800 */
[----:B------:R-:W-:Y:S01]  /*0a10*/  IADD3 R7, R7, R9, RZ ;  /* 0x0000000907077210 */ /* 0x000fe20007ffe0ff */
[----:B------:R-:W-:-:S03]  /*0a20*/  IMAD.MOV.U32 R9, RZ, RZ, -0x1 ;  /* 0xffffffffff097424 */ /* 0x000fc600078e00ff */
[-CC-:B0-----:R-:W-:Y:S02]  /*0a30*/  SHF.R.U64 R20, R6, R10.reuse, R7.reuse ;  /* 0x0000000a06147219 */ /* 0x181fe40000001207 */
[----:B------:R-:W-:Y:S01]  /*0a40*/  I2FP.F32.U32 R6, R3 ;  /* 0x0000000300067245 */ /* 0x000fe20000201000 */
[----:B------:R-:W0:Y:S01]  /*0a50*/  LDC R22, c[0x0][0x658] ;  /* 0x00019600ff167b82 */ /* 0x000e220000000800 */
[----:B-1----:R-:W-:Y:S01]  /*0a60*/  ISETP.NE.U32.AND P0, PT, R24, RZ, PT ;  /* 0x000000ff1800720c */ /* 0x002fe20003f05070 */
[----:B---3--:R-:W-:Y:S01]  /*0a70*/  IMAD.MOV R8, RZ, RZ, -R0 ;  /* 0x000000ffff087224 */ /* 0x008fe200078e0a00 */
[----:B------:R-:W-:Y:S01]  /*0a80*/  SHF.R.U32.HI R7, RZ, R10, R7 ;  /* 0x0000000aff077219 */ /* 0x000fe20000011607 */
[----:B------:R-:W-:Y:S01]  /*0a90*/  FMUL R6, R6, UR4 ;  /* 0x0000000406067c20 */ /* 0x000fe20008400000 */
[----:B------:R-:W-:-:S03]  /*0aa0*/  ISETP.NE.AND.EX P0, PT, R25, RZ, PT, P0 ;  /* 0x000000ff1900720c */ /* 0x000fc60003f05300 */
[----:B------:R-:W1:Y:S01]  /*0ab0*/  LDC R14, c[0x0][0x148] ;  /* 0x00005200ff0e7b82 */ /* 0x000e620000000800 */
[----:B--2---:R-:W-:-:S07]  /*0ac0*/  IMAD R0, R5, R8, R4 ;  /* 0x0000000805007224 */ /* 0x004fce00078e0204 */
[----:B------:R-:W2:Y:S01]  /*0ad0*/  LDC R15, c[0x0][0x600] ;  /* 0x00018000ff0f7b82 */ /* 0x000ea20000000800 */
[-CC-:B----4-:R-:W-:Y:S02]  /*0ae0*/  SHF.R.U64 R28, R20, R12.reuse, R7.reuse ;  /* 0x0000000c141c7219 */ /* 0x190fe40000001207 */
[----:B------:R-:W-:Y:S01]  /*0af0*/  SHF.R.U32.HI R5, RZ, R12, R7 ;  /* 0x0000000cff057219 */ /* 0x000fe20000011607 */
[----:B------:R-:W-:Y:S01]  /*0b00*/  IMAD.MOV.U32 R7, RZ, RZ, 0x1 ;  /* 0x00000001ff077424 */ /* 0x000fe200078e00ff */
[----:B------:R3:W4:Y:S03]  /*0b10*/  F2I.U32.TRUNC.NTZ R12, R6 ;  /* 0x00000006000c7305 */ /* 0x000726000020f000 */
[----:B------:R-:W1:Y:S01]  /*0b20*/  LDC R21, c[0x0][0x648] ;  /* 0x00019200ff157b82 */ /* 0x000e620000000800 */
[-C--:B0-----:R-:W-:Y:S02]  /*0b30*/  SHF.L.U32 R4, R9, R22.reuse, RZ ;  /* 0x0000001609047219 */ /* 0x081fe400000006ff */
[----:B------:R-:W-:-:S02]  /*0b40*/  SHF.R.U64 R30, R28, R22, R5 ;  /* 0x000000161c1e7219 */ /* 0x000fc40000001205 */
[----:B------:R-:W-:Y:S02]  /*0b50*/  LOP3.LUT R11, RZ, R4, RZ, 0x33, !PT ;  /* 0x00000004ff0b7212 */ /* 0x000fe400078e33ff */
[-C--:B------:R-:W-:Y:S01]  /*0b60*/  SHF.R.U32.HI R5, RZ, R22.reuse, R5 ;  /* 0x00000016ff057219 */ /* 0x080fe20000011605 */
[----:B------:R-:W0:Y:S01]  /*0b70*/  LDC R23, c[0x0][0x638] ;  /* 0x00018e00ff177b82 */ /* 0x000e220000000800 */
[----:B------:R-:W-:Y:S01]  /*0b80*/  SHF.L.U32 R10, R7, R22, RZ ;  /* 0x00000016070a7219 */ /* 0x000fe200000006ff */
[----:B------:R-:W-:-:S06]  /*0b90*/  IMAD.MOV.U32 R4, RZ, RZ, R30 ;  /* 0x000000ffff047224 */ /* 0x000fcc00078e001e */
[----:B------:R-:W0:Y:S01]  /*0ba0*/  LDC R26, c[0x0][0x610] ;  /* 0x00018400ff1a7b82 */ /* 0x000e220000000800 */
[----:B---34-:R-:W-:Y:S05]  /*0bb0*/  @!P0 BRA `(.L_x_7) ;  /* 0x0000000000288947 */ /* 0x018fea0003800000 */
[----:B------:R-:W3:Y:S02]  /*0bc0*/  LDC R9, c[0x0][0x64c] ;  /* 0x00019300ff097b82 */ /* 0x000ee40000000800 */
[----:B---3--:R-:W-:-:S04]  /*0bd0*/  IADD3 R9, P0, R30, R9, RZ ;  /* 0x000000091e097210 */ /* 0x008fc80007f1e0ff */
[----:B------:R-:W-:-:S05]  /*0be0*/  IADD3.X R13, RZ, R5, RZ, P0, !PT ;  /* 0x00000005ff0d7210 */ /* 0x000fca00007fe4ff */
[----:B------:R-:W-:-:S04]  /*0bf0*/  IMAD.WIDE.U32 R4, R13, R24, RZ ;  /* 0x000000180d047225 */ /* 0x000fc800078e00ff */
[----:B------:R-:W-:-:S04]  /*0c00*/  IMAD.WIDE.U32 R6, P0, R9, R25, R4 ;  /* 0x0000001909067225 */ /* 0x000fc80007800004 */
[----:B------:R-:W-:-:S04]  /*0c10*/  IMAD.WIDE.U32 R4, R9, R24, RZ ;  /* 0x0000001809047225 */ /* 0x000fc800078e00ff */
[----:B------:R-:W-:Y:S01]  /*0c20*/  IMAD.X R9, RZ, RZ, RZ, P0 ;  /* 0x000000ffff097224 */ /* 0x000fe200000e06ff */
[----:B------:R-:W-:Y:S01]  /*0c30*/  IADD3 RZ, P0, R5, R6, RZ ;  /* 0x0000000605ff7210 */ /* 0x000fe20007f1e0ff */
[----:B------:R-:W-:-:S04]  /*0c40*/  IMAD.MOV.U32 R8, RZ, RZ, R7 ;  /* 0x000000ffff087224 */ /* 0x000fc800078e0007 */
[----:B------:R-:W-:-:S08]  /*0c50*/  IMAD.WIDE.U32.X R4, R13, R25, R8, P0 ;  /* 0x000000190d047225 */ /* 0x000fd000000e0408 */
.L_x_7:
[----:B-1----:R-:W-:Y:S01]  /*0c60*/  SHF.R.U64 R4, R4, R21, R5 ;  /* 0x0000001504047219 */ /* 0x002fe20000001205 */
[----:B------:R-:W-:Y:S01]  /*0c70*/  IMAD.MOV R12, RZ, RZ, -R12 ;  /* 0x000000ffff0c7224 */ /* 0x000fe200078e0a0c */
[----:B------:R-:W-:Y:S01]  /*0c80*/  LOP3.LUT R11, R28, R11, RZ, 0xc0, !PT ;  /* 0x0000000b1c0b7212 */ /* 0x000fe200078ec0ff */
[----:B--2---:R-:W-:Y:S01]  /*0c90*/  VIADD R5, R15, 0xffffffff ;  /* 0xffffffff0f057836 */ /* 0x004fe20000000000 */
[----:B------:R-:W-:Y:S01]  /*0ca0*/  IADD3 R6, -R4, RZ, RZ ;  /* 0x000000ff04067210 */ /* 0x000fe20007ffe1ff */
[----:B------:R-:W-:Y:S02]  /*0cb0*/  @P3 IMAD R0, R14, R12, R3 ;  /* 0x0000000c0e003224 */ /* 0x000fe400078e0203 */
[----:B------:R-:W-:Y:S01]  /*0cc0*/  IMAD R3, R10, R4, R11 ;  /* 0x000000040a037224 */ /* 0x000fe200078e020b */
[----:B------:R-:W-:Y:S01]  /*0cd0*/  LOP3.LUT R5, R20, R5, RZ, 0xc0, !PT ;  /* 0x0000000514057212 */ /* 0x000fe200078ec0ff */
[----:B0-----:R-:W-:Y:S02]  /*0ce0*/  IMAD R4, R6, R23, R30 ;  /* 0x0000001706047224 */ /* 0x001fe400078e021e */
[----:B------:R-:W-:-:S02]  /*0cf0*/  IMAD R3, R3, R26, R0 ;  /* 0x0000001a03037224 */ /* 0x000fc400078e0200 */
[----:B------:R-:W-:Y:S02]  /*0d00*/  IMAD R4, R4, R15, R5 ;  /* 0x0000000f04047224 */ /* 0x000fe400078e0205 */
[----:B------:R-:W-:Y:S02]  /*0d10*/  IMAD.MOV.U32 R0, RZ, RZ, 0x1 ;  /* 0x00000001ff007424 */ /* 0x000fe400078e00ff */
[----:B------:R-:W-:Y:S01]  /*0d20*/  IMAD.MOV.U32 R23, RZ, RZ, R27 ;  /* 0x000000ffff177224 */ /* 0x000fe200078e001b */
[----:B------:R-:W-:Y:S02]  /*0d30*/  SEL R22, R4, R3, !P3 ;  /* 0x0000000304167207 */ /* 0x000fe40005800000 */
[----:B------:R-:W-:-:S05]  /*0d40*/  SEL R3, R3, R4, !P3 ;  /* 0x0000000403037207 */ /* 0x000fca0005800000 */
[----:B------:R0:W-:Y:S02]  /*0d50*/  STL [R1], R3 ;  /* 0x0000000301007387 */ /* 0x0001e40000100800 */
.L_x_5:
[----:B------:R-:W-:-:S08]  /*0d60*/  NOP ;  /* 0x0000000000007918 */ /* 0x000fd00000000000 */
[----:B------:R-:W1:Y:S02]  /*0d70*/  USETMAXREG.TRY_ALLOC.CTAPOOL UP0, 0xe8 ;  /* 0x000000e8000079c8 */ /* 0x000e640008000600 */
[----:B-1----:R-:W-:-:S13]  /*0d80*/  PLOP3.LUT P0, PT, PT, PT, UP0, 0x80, 0x0 ;  /* 0x000000000000781c */ /* 0x002fda0003f0f008 */
[----:B------:R-:W-:Y:S05]  /*0d90*/  @!P0 BRA `(.L_x_5) ;  /* 0xfffffffc00f08947 */ /* 0x000fea000383ffff */
[----:B------:R-:W-:Y:S01]  /*0da0*/  ULDC.64 UR4, c[0x0][0x598] ;  /* 0x0001660000047ab9 */ /* 0x000fe20000000a00 */
[----:B------:R-:W-:Y:S01]  /*0db0*/  ULDC.64 UR36, c[0x0][0x208] ;  /* 0x0000820000247ab9 */ /* 0x000fe20000000a00 */
[----:B------:R-:W-:-:S04]  /*0dc0*/  ISETP.NE.U32.AND P0, PT, RZ, UR4, PT ;  /* 0x00000004ff007c0c */ /* 0x000fc8000bf05070 */
[----:B------:R-:W-:-:S13]  /*0dd0*/  ISETP.NE.AND.EX P0, PT, RZ, UR5, PT, P0 ;  /* 0x00000005ff007c0c */ /* 0x000fda000bf05300 */
[----:B------:R-:W-:Y:S05]  /*0de0*/  @!P0 BRA `(.L_x_8) ;  /* 0x00000000001c8947 */ /* 0x000fea0003800000 */
[----:B------:R-:W1:Y:S02]  /*0df0*/  LDC.64 R4, c[0x0][0x598] ;  /* 0x00016600ff047b82 */ /* 0x000e640000000a00 */
[----:B-1----:R-:W2:Y:S02]  /*0e00*/  LDG.E.64 R4, desc[UR36][R4.64] ;  /* 0x0000002404047981 */ /* 0x002ea4000c1e1b00 */
[----:B--2---:R-:W-:-:S04]  /*0e10*/  ISETP.NE.U32.AND P0, PT, R4, RZ, PT ;  /* 0x000000ff0400720c */ /* 0x004fc80003f05070 */
[----:B------:R-:W-:-:S13]  /*0e20*/  ISETP.NE.AND.EX P0, PT, R5, RZ, PT, P0 ;  /* 0x000000ff0500720c */ /* 0x000fda0003f05300 */
[----:B------:R-:W-:Y:S05]  /*0e30*/  @!P0 BRA `(.L_x_8) ;  /* 0x0000000000088947 */ /* 0x000fea0003800000 */
[----:B------:R1:W5:Y:S01]  /*0e40*/  LD.E R217, desc[UR36][R4.64] ;  /* 0x0000002404d97980 */ /* 0x000362000c101900 */
[----:B------:R-:W-:Y:S05]  /*0e50*/  BRA `(.L_x_9) ;  /* 0x0000000000247947 */ /* 0x000fea0003800000 */
.L_x_8:
[----:B------:R-:W-:Y:S02]  /*0e60*/  ULDC.64 UR4, c[0x0][0x588] ;  /* 0x0001620000047ab9 */ /* 0x000fe40000000a00 */
[----:B------:R-:W-:-:S04]  /*0e70*/  ISETP.NE.U32.AND P0, PT, RZ, UR4, PT ;  /* 0x00000004ff007c0c */ /* 0x000fc8000bf05070 */
[----:B------:R-:W-:-:S13]  /*0e80*/  ISETP.NE.AND.EX P0, PT, RZ, UR5, PT, P0 ;  /* 0x00000005ff007c0c */ /* 0x000fda000bf05300 */
[----:B------:R-:W-:Y:S05]  /*0e90*/  @!P0 BRA `(.L_x_10) ;  /* 0x00000000000c8947 */ /* 0x000fea0003800000 */
[----:B------:R-:W1:Y:S02]  /*0ea0*/  LDC.64 R4, c[0x0][0x588] ;  /* 0x00016200ff047b82 */ /* 0x000e640000000a00 */
[----:B-1----:R2:W5:Y:S01]  /*0eb0*/  LDG.E R217, desc[UR36][R4.64] ;  /* 0x0000002404d97981 */ /* 0x002562000c1e1900 */
[----:B------:R-:W-:Y:S05]  /*0ec0*/  BRA `(.L_x_9) ;  /* 0x0000000000087947 */ /* 0x000fea0003800000 */
.L_x_10:
[----:B------:R-:W-:Y:S02]  /*0ed0*/  ULDC UR4, c[0x0][0x580] ;  /* 0x0001600000047ab9 */ /* 0x000fe40000000800 */
[----:B------:R-:W-:-:S07]  /*0ee0*/  IMAD.U32 R217, RZ, RZ, UR4 ;  /* 0x00000004ffd97e24 */ /* 0x000fce000f8e00ff */
.L_x_9:
[----:B------:R-:W-:Y:S02]  /*0ef0*/  ULDC.64 UR4, c[0x0][0x5a0] ;  /* 0x0001680000047ab9 */ /* 0x000fe40000000a00 */
[----:B------:R-:W-:-:S04]  /*0f00*/  ISETP.NE.U32.AND P0, PT, RZ, UR4, PT ;  /* 0x00000004ff007c0c */ /* 0x000fc8000bf05070 */
[----:B------:R-:W-:-:S13]  /*0f10*/  ISETP.NE.AND.EX P0, PT, RZ, UR5, PT, P0 ;  /* 0x00000005ff007c0c */ /* 0x000fda000bf05300 */
[----:B------:R-:W-:Y:S05]  /*0f20*/  @!P0 BRA `(.L_x_11) ;  /* 0x00000000001c8947 */ /* 0x000fea0003800000 */
[----:B-12---:R-:W1:Y:S02]  /*0f30*/  LDC.64 R4, c[0x0][0x5a0] ;  /* 0x00016800ff047b82 */ /* 0x006e640000000a00 */
[----:B-1----:R-:W2:Y:S02]  /*0f40*/  LDG.E.64 R4, desc[UR36][R4.64] ;  /* 0x0000002404047981 */ /* 0x002ea4000c1e1b00 */
[----:B--2---:R-:W-:-:S04]  /*0f50*/  ISETP.NE.U32.AND P0, PT, R4, RZ, PT ;  /* 0x000000ff0400720c */ /* 0x004fc80003f05070 */
[----:B------:R-:W-:-:S13]  /*0f60*/  ISETP.NE.AND.EX P0, PT, R5, RZ, PT, P0 ;  /* 0x000000ff0500720c */ /* 0x000fda0003f05300 */
[----:B------:R-:W-:Y:S05]  /*0f70*/  @!P0 BRA `(.L_x_11) ;  /* 0x0000000000088947 */ /* 0x000fea0003800000 */
[----:B------:R1:W5:Y:S01]  /*0f80*/  LD.E R216, desc[UR36][R4.64] ;  /* 0x0000002404d87980 */ /* 0x000362000c101900 */
[----:B------:R-:W-:Y:S05]  /*0f90*/  BRA `(.L_x_12) ;  /* 0x0000000000247947 */ /* 0x000fea0003800000 */
.L_x_11:
[----:B------:R-:W-:Y:S02]  /*0fa0*/  ULDC.64 UR4, c[0x0][0x590] ;  /* 0x0001640000047ab9 */ /* 0x000fe40000000a00 */
[----:B------:R-:W-:-:S04]  /*0fb0*/  ISETP.NE.U32.AND P0, PT, RZ, UR4, PT ;  /* 0x00000004ff007c0c */ /* 0x000fc8000bf05070 */
[----:B------:R-:W-:-:S13]  /*0fc0*/  ISETP.NE.AND.EX P0, PT, RZ, UR5, PT, P0 ;  /* 0x00000005ff007c0c */ /* 0x000fda000bf05300 */
[----:B------:R-:W-:Y:S05]  /*0fd0*/  @!P0 BRA `(.L_x_13) ;  /* 0x00000000000c8947 */ /* 0x000fea0003800000 */
[----:B-12---:R-:W1:Y:S02]  /*0fe0*/  LDC.64 R4, c[0x0][0x590] ;  /* 0x00016400ff047b82 */ /* 0x006e640000000a00 */
[----:B-1----:R2:W5:Y:S01]  /*0ff0*/  LDG.E R216, desc[UR36][R4.64] ;  /* 0x0000002404d87981 */ /* 0x002562000c1e1900 */
[----:B------:R-:W-:Y:S05]  /*1000*/  BRA `(.L_x_12) ;  /* 0x0000000000087947 */ /* 0x000fea0003800000 */
.L_x_13:
[----:B------:R-:W-:Y:S02]  /*1010*/  ULDC UR4, c[0x0][0x584] ;  /* 0x0001610000047ab9 */ /* 0x000fe40000000800 */
[----:B------:R-:W-:-:S07]  /*1020*/  IMAD.U32 R216, RZ, RZ, UR4 ;  /* 0x00000004ffd87e24 */ /* 0x000fce000f8e00ff */
.L_x_12:
[----:B------:R-:W-:-:S13]  /*1030*/  LOP3.LUT P0, RZ, R0, 0xff, RZ, 0xc0, !PT ;  /* 0x000000ff00ff7812 */ /* 0x000fda000780c0ff */
[----:B------:R-:W-:Y:S05]  /*1040*/  @!P0 EXIT ;  /* 0x000000000000894d */ /* 0x000fea0003800000 */
[----:B------:R-:W-:Y:S01]  /*1050*/  ULDC UR4, c[0x0][0x28c] ;  /* 0x0000a30000047ab9 */ /* 0x000fe20000000800 */
[----:B------:R-:W-:Y:S01]  /*1060*/  UMOV UR38, URZ ;  /* 0x0000003f00267c82 */ /* 0x000fe20008000000 */
[----:B------:R-:W-:Y:S01]  /*1070*/  UIADD3 UR4, UR4, 0xf, URZ ;  /* 0x0000000f04047890 */ /* 0x000fe2000fffe03f */
[----:B------:R-:W-:-:S03]  /*1080*/  UMOV UR39, URZ ;  /* 0x0000003f00277c82 */ /* 0x000fc60008000000 */
[----:B------:R-:W-:-:S04]  /*1090*/  USHF.R.S32.HI UR5, URZ, 0x1f, UR4 ;  /* 0x0000001f3f057899 */ /* 0x000fc80008011404 */
[----:B------:R-:W-:-:S04]  /*10a0*/  ULEA.HI UR5, UR5, UR4, URZ, 0x4 ;  /* 0x0000000405057291 */ /* 0x000fc8000f8f203f */
[----:B------:R-:W-:-:S12]  /*10b0*/  USHF.R.S32.HI UR40, URZ, 0x4, UR5 ;  /* 0x000000043f287899 */ /* 0x000fd80008011405 */
.L_x_415:
[----:B------:R-:W-:Y:S01]  /*10c0*/  LOP3.LUT R0, R18, 0x80, RZ, 0xc0, !PT ;  /* 0x0000008012007812 */ /* 0x000fe200078ec0ff */
[----:B---3--:R-:W3:Y:S01]  /*10d0*/  S2UR UR6, SR_CgaCtaId ;  /* 0x00000000000679c3 */ /* 0x008ee20000008800 */
[----:B------:R-:W-:Y:S02]  /*10e0*/  UMOV UR41, 0x400 ;  /* 0x0000040000297882 */ /* 0x000fe40000000000 */
[----:B------:R-:W-:-:S06]  /*10f0*/  SHF.R.U32.HI R0, RZ, 0x7, R0 ;  /* 0x00000007ff007819 */ /* 0x000fcc0000011600 */
[----:B----4-:R-:W4:Y:S01]  /*1100*/  SHFL.IDX PT, R0, R0, RZ, 0x1f ;  /* 0x00001fff00007589 */ /* 0x010f2200000e0000 */
[----:B---3--:R-:W-:Y:S01]  /*1110*/  ULEA UR41, UR6, UR41, 0x18 ;  /* 0x0000002906297291 */ /* 0x008fe2000f8ec03f */
[----:B----4-:R-:W-:-:S13]  /*1120*/  R2UR UR4, R0 ;  /* 0x00000000000472ca */ /* 0x010fda00000e0000 */
[----:B------:R-:W-:-:S04]  /*1130*/  ULEA.HI UR5, UR4, UR4, URZ, 0x1 ;  /* 0x0000000404057291 */ /* 0x000fc8000f8f083f */
[----:B------:R-:W-:-:S04]  /*1140*/  ULOP3.LUT UR5, UR5, 0x1ffffe, URZ, 0xc0, !UPT ;  /* 0x001ffffe05057892 */ /* 0x000fc8000f8ec03f */
[----:B------:R-:W-:-:S03]  /*1150*/  UIADD3 UR5, UR4, -UR5, URZ ;  /* 0x8000000504057290 */ /* 0x000fc6000fffe03f */
[----:B------:R-:W-:Y:S01]  /*1160*/  ULDC UR4, c[0x0][0x28c] ;  /* 0x0000a30000047ab9 */ /* 0x000fe20000000800 */
[----:B------:R-:W-:Y:S01]  /*1170*/  ULEA UR5, UR5, UR41, 0xb ;  /* 0x0000002905057291 */ /* 0x000fe2000f8e583f */
[----:B------:R-:W-:-:S03]  /*1180*/  ISETP.LT.AND P0, PT, RZ, UR4, PT ;  /* 0x00000004ff007c0c */ /* 0x000fc6000bf01270 */
[----:B------:R-:W-:-:S04]  /*1190*/  UIADD3 UR5, UR5, 0x200, URZ ;  /* 0x0000020005057890 */ /* 0x000fc8000fffe03f */
[----:B------:R-:W-:-:S04]  /*11a0*/  USHF.R.U32.HI UR5, URZ, 0x4, UR5 ;  /* 0x000000043f057899 */ /* 0x000fc80008011605 */
[----:B------:R-:W-:Y:S02]  /*11b0*/  ULOP3.LUT UR42, UR5, 0x3fff, URZ, 0xc0, !UPT ;  /* 0x00003fff052a7892 */ /* 0x000fe4000f8ec03f */
[----:B-12--5:R-:W-:Y:S10]  /*11c0*/  @P0 BRA `(.L_x_14) ;  /* 0x0000000000400947 */ /* 0x026ff40003800000 */
[----:B------:R-:W-:Y:S01]  /*11d0*/  MOV R0, 0x0 ;  /* 0x0000000000007802 */ /* 0x000fe20000000f00 */
[----:B------:R-:W-:Y:S01]  /*11e0*/  ULDC.64 UR4, c[0x4][0x68] ;  /* 0x01001a0000047ab9 */ /* 0x000fe20000000a00 */
[----:B------:R-:W-:Y:S01]  /*11f0*/  ULDC.64 UR6, c[0x4][0x8] ;  /* 0x0100020000067ab9 */ /* 0x000fe20000000a00 */
[----:B-12---:R-:W-:Y:S01]  /*1200*/  MOV R4, UR4 ;  /* 0x0000000400047c02 */ /* 0x006fe20008000f00 */
[----:B------:R1:W2:Y:S01]  /*1210*/  LDC.64 R14, c[0x4][R0] ;  /* 0x01000000000e7b82 */ /* 0x0002a20000000a00 */
[----:B------:R-:W-:Y:S01]  /*1220*/  IMAD.U32 R5, RZ, RZ, UR5 ;  /* 0x00000005ff057e24 */ /* 0x000fe2000f8e00ff */
[----:B------:R-:W-:Y:S01]  /*1230*/  ULDC.64 UR4, c[0x4][0x70] ;  /* 0x01001c0000047ab9 */ /* 0x000fe20000000a00 */
[----:B------:R-:W-:Y:S01]  /*1240*/  IMAD.U32 R10, RZ, RZ, UR6 ;  /* 0x00000006ff0a7e24 */ /* 0x000fe2000f8e00ff */
[----:B------:R-:W-:Y:S01]  /*1250*/  MOV R11, UR7 ;  /* 0x00000007000b7c02 */ /* 0x000fe20008000f00 */
[----:B------:R-:W-:Y:S02]  /*1260*/  IMAD.U32 R6, RZ, RZ, UR4 ;  /* 0x00000004ff067e24 */ /* 0x000fe4000f8e00ff */
[----:B------:R-:W-:-:S02]  /*1270*/  IMAD.U32 R7, RZ, RZ, UR5 ;  /* 0x00000005ff077e24 */ /* 0x000fc4000f8e00ff */
[----:B------:R-:W-:Y:S02]  /*1280*/  IMAD.MOV.U32 R8, RZ, RZ, 0x1e1 ;  /* 0x000001e1ff087424 */ /* 0x000fe400078e00ff */
[----:B------:R-:W-:Y:S02]  /*1290*/  IMAD.MOV.U32 R12, RZ, RZ, 0x1 ;  /* 0x00000001ff0c7424 */ /* 0x000fe400078e00ff */
[----:B-1----:R-:W-:-:S07]  /*12a0*/  IMAD.MOV.U32 R13, RZ, RZ, RZ ;  /* 0x000000ffff0d7224 */ /* 0x002fce00078e00ff */
[----:B------:R-:W-:-:S07]  /*12b0*/  LEPC R20, `(.L_x_14) ;  /* 0x000000001014794e */ /* 0x000fce0000000000 */
[----:B0-2--5:R-:W-:Y:S05]  /*12c0*/  CALL.ABS.NOINC R14 ;  /* 0x000000000e007343 */ /* 0x025fea0003c00000 */
.L_x_14:
[----:B------:R-:W-:-:S04]  /*12d0*/  LOP3.LUT R0, R19, 0x1, RZ, 0xfc, !PT ;  /* 0x0000000113007812 */ /* 0x000fc800078efcff */
[----:B------:R-:W-:-:S13]  /*12e0*/  ISETP.NE.AND P0, PT, R0, 0x3, PT ;  /* 0x000000030000780c */ /* 0x000fda0003f05270 */
[----:B------:R-:W-:Y:S05]  /*12f0*/  @!P0 BRA `(.L_x_15) ;  /* 0x0000000000048947 */ /* 0x000fea0003800000 */
[----:B------:R-:W-:Y:S01]  /*1300*/  BPT.TRAP 0x1 ;  /* 0x000000040000795c */ /* 0x000fe20000300000 */
.L_x_15:
[----:B0-----:R-:W-:Y:S01]  /*1310*/  IMAD.U32 R3, RZ, RZ, UR39 ;  /* 0x00000027ff037e24 */ /* 0x001fe2000f8e00ff */
[----:B------:R-:W-:-:S04]  /*1320*/  MOV R0, UR38 ;  /* 0x0000002600007c02 */ /* 0x000fc80008000f00 */
[----:B------:R-:W-:Y:S02]  /*1330*/  LEA R3, R3, UR41, 0x3 ;  /* 0x0000002903037c11 */ /* 0x000fe4000f8e18ff */
[----:B------:R-:W-:-:S04]  /*1340*/  SHF.L.U32 R0, R0, 0x1f, RZ ;  /* 0x0000001f00007819 */ /* 0x000fc800000006ff */
[----:B------:R0:W3:Y:S01]  /*1350*/  SYNCS.PHASECHK.TRANS64.TRYWAIT P1, [R3+URZ], R0 ;  /* 0x00000000030075a7 */ /* 0x0000e2000802017f */
[----:B------:R-:W-:Y:S05]  /*1360*/  @!P0 BRA `(.L_x_16) ;  /* 0x0000000000048947 */ /* 0x000fea0003800000 */
[----:B------:R-:W-:Y:S01]  /*1370*/  BPT.TRAP 0x1 ;  /* 0x000000040000795c */ /* 0x000fe20000300000 */
.L_x_16:
[----:B---3--:R-:W-:Y:S05]  /*1380*/  @P1 BRA `(.L_x_17) ;  /* 0x0000000000081947 */ /* 0x008fea0003800000 */
[----:B------:R-:W3:Y:S02]  /*1390*/  SYNCS.PHASECHK.TRANS64.TRYWAIT P1, [R3+URZ], R0 ;  /* 0x00000000030075a7 */ /* 0x000ee4000802017f */
[----:B---3--:R-:W-:Y:S05]  /*13a0*/  @!P1 BRA `(.L_x_18) ;  /* 0x0000011400c89947 */ /* 0x008fea0003800000 */
.L_x_17:
[----:B------:R-:W-:-:S04]  /*13b0*/  UISETP.LT.AND UP0, UPT, UR40, 0x1, UPT ;  /* 0x000000012800788c */ /* 0x000fc8000bf01270 */
[----:B------:R-:W-:-:S06]  /*13c0*/  USEL UR4, UR40, 0x1, UP0 ;  /* 0x0000000128047887 */ /* 0x000fcc0008000000 */
[----:B0--3--:R-:W-:Y:S01]  /*13d0*/  IMAD.U32 R0, RZ, RZ, UR4 ;  /* 0x00000004ff007e24 */ /* 0x009fe2000f8e00ff */
[----:B------:R-:W-:Y:S05]  /*13e0*/  WARPSYNC.ALL ;  /* 0x0000000000007948 */ /* 0x000fea0003800000 */
[----:B------:R-:W-:-:S04]  /*13f0*/  IADD3 R0, -R0, UR40, RZ ;  /* 0x0000002800007c10 */ /* 0x000fc8000fffe1ff */
[----:B------:R-:W-:Y:S01]  /*1400*/  ISETP.GE.AND P1, PT, R0, 0x1, PT ;  /* 0x000000010000780c */ /* 0x000fe20003f26270 */
[----:B------:R-:W-:Y:S01]  /*1410*/  UIADD3 UR4, UR41, 0xe200, URZ ;  /* 0x0000e20029047890 */ /* 0x000fe2000fffe03f */
[----:B------:R-:W-:Y:S01]  /*1420*/  WARPGROUP.ARRIVE ;  /* 0x00000000000079c5 */ /* 0x000fe20000000000 */
[----:B------:R-:W-:Y:S02]  /*1430*/  ULOP3.LUT UR42, UR42, 0x10000, URZ, 0xfc, !UPT ;  /* 0x000100002a2a7892 */ /* 0x000fe4000f8efc3f */
[----:B------:R-:W-:Y:S01]  /*1440*/  USHF.R.U32.HI UR4, URZ, 0x4, UR4 ;  /* 0x000000043f047899 */ /* 0x000fe20008011604 */
[----:B------:R-:W-:Y:S01]  /*1450*/  UMOV UR5, 0xc0000010 ;  /* 0xc000001000057882 */ /* 0x000fe20000000000 */
[----:B------:R-:W-:Y:S02]  /*1460*/  UMOV UR7, 0xc0000010 ;  /* 0xc000001000077882 */ /* 0x000fe40000000000 */
[----:B------:R-:W-:-:S04]  /*1470*/  ULOP3.LUT UR4, UR4, 0x3fff, URZ, 0xc0, !UPT ;  /* 0x00003fff04047892 */ /* 0x000fc8000f8ec03f */
[----:B------:R-:W-:Y:S02]  /*1480*/  ULOP3.LUT UR10, UR4, 0x10000, URZ, 0xfc, !UPT ;  /* 0x00010000040a7892 */ /* 0x000fe4000f8efc3f */
[----:B------:R-:W-:Y:S02]  /*1490*/  ULEA UR4, UR39, UR42, 0x8 ;  /* 0x0000002a27047291 */ /* 0x000fe4000f8e403f */
[----:B------:R-:W-:-:S09]  /*14a0*/  UIMAD UR6, UR39, 0x300, UR10 ;  /* 0x00000300270678a4 */ /* 0x000fd2000f8e020a */
[----:B------:R-:W-:Y:S01]  /*14b0*/  HGMMA.64x192x16.F32 R120, gdesc[UR4], RZ, !UPT, gsb0 ;  /* 0x02e00000047879f0 */ /* 0x000fe2000c0008ff */
[----:B------:R-:W-:Y:S01]  /*14c0*/  UIADD3 UR6, UR6, 0x180, URZ ;  /* 0x0000018006067890 */ /* 0x000fe2000fffe03f */
[----:B------:R-:W-:Y:S01]  /*14d0*/  UMOV UR7, 0xc0000010 ;  /* 0xc000001000077882 */ /* 0x000fe20000000000 */
[----:B------:R-:W-:Y:S02]  /*14e0*/  WARPGROUP.DEPBAR.LE gsb0, 0x0 ;  /* 0x00008000000079c5 */ /* 0x000fe40000010000 */
[----:B------:R-:W-:-:S15]  /*14f0*/  WARPGROUP.ARRIVE ;  /* 0x00000000000079c5 */ /* 0x000fde0000000000 */
[----:B------:R-:W-:Y:S03]  /*1500*/  HGMMA.64x192x16.F32 R24, gdesc[UR4], RZ, !UPT, gsb0 ;  /* 0x02e00000041879f0 */ /* 0x000fe6000c0008ff */
[----:B------:R-:W-:Y:S02]  /*1510*/  WARPGROUP.DEPBAR.LE gsb0, 0x0 ;  /* 0x00008000000079c5 */ /* 0x000fe40000010000 */
[----:B------:R-:W-:Y:S05]  /*1520*/  @!P1 BRA `(.L_x_19) ;  /* 0x0000000000c89947 */ /* 0x000fea0003800000 */
[----:B------:R-:W-:Y:S01]  /*1530*/  UIADD3 UR4, UR39, 0x1, URZ ;  /* 0x0000000127047890 */ /* 0x000fe2000fffe03f */
[----:B------:R-:W-:Y:S01]  /*1540*/  IMAD.MOV.U32 R3, RZ, RZ, R0 ;  /* 0x000000ffff037224 */ /* 0x000fe200078e0000 */
[----:B------:R-:W-:Y:S02]  /*1550*/  UMOV UR9, UR39 ;  /* 0x0000002700097c82 */ /* 0x000fe40008000000 */
[----:B------:R-:W-:-:S04]  /*1560*/  UISETP.NE.AND UP0, UPT, UR4, 0xe, UPT ;  /* 0x0000000e0400788c */ /* 0x000fc8000bf05270 */
[----:B------:R-:W-:Y:S02]  /*1570*/  USEL UR5, URZ, 0x1, UP0 ;  /* 0x000000013f057887 */ /* 0x000fe40008000000 */
[----:B------:R-:W-:Y:S02]  /*1580*/  USEL UR8, UR4, URZ, UP0 ;  /* 0x0000003f04087287 */ /* 0x000fe40008000000 */
[----:B------:R-:W-:-:S06]  /*1590*/  ULOP3.LUT UR5, UR38, UR5, URZ, 0x3c, !UPT ;  /* 0x0000000526057292 */ /* 0x000fcc000f8e3c3f */
[----:B------:R-:W-:-:S07]  /*15a0*/  IMAD.U32 R6, RZ, RZ, UR5 ;  /* 0x00000005ff067e24 */ /* 0x000fce000f8e00ff */
.L_x_26:
[----:B0-----:R-:W-:Y:S05]  /*15b0*/  @!P0 BRA `(.L_x_20) ;  /* 0x0000000000048947 */ /* 0x001fea0003800000 */
[----:B------:R-:W-:Y:S01]  /*15c0*/  BPT.TRAP 0x1 ;  /* 0x000000040000795c */ /* 0x000fe20000300000 */
.L_x_20:
[----:B------:R-:W-:Y:S01]  /*15d0*/  ULEA UR4, UR8, UR41, 0x3 ;  /* 0x0000002908047291 */ /* 0x000fe2000f8e183f */
[----:B-12---:R-:W-:-:S08]  /*15e0*/  SHF.L.U32 R4, R6, 0x1f, RZ ;  /* 0x0000001f06047819 */ /* 0x006fd000000006ff */
[----:B------:R0:W1:Y:S01]  /*15f0*/  SYNCS.PHASECHK.TRANS64.TRYWAIT P1, [UR4], R4 ;  /* 0x00000004ff0075a7 */ /* 0x0000620008020144 */
[----:B------:R-:W-:Y:S05]  /*1600*/  @!P0 BRA `(.L_x_21) ;  /* 0x0000000000048947 */ /* 0x000fea0003800000 */
[----:B------:R-:W-:Y:S01]  /*1610*/  BPT.TRAP 0x1 ;  /* 0x000000040000795c */ /* 0x000fe20000300000 */
.L_x_21:
[----:B-1----:R-:W-:Y:S05]  /*1620*/  @P1 BRA `(.L_x_22) ;  /* 0x0000000000081947 */ /* 0x002fea0003800000 */
[----:B------:R-:W1:Y:S02]  /*1630*/  SYNCS.PHASECHK.TRANS64.TRYWAIT P1, [UR4], R4 ;  /* 0x00000004ff0075a7 */ /* 0x000e640008020144 */
[----:B-1----:R-:W-:Y:S05]  /*1640*/  @!P1 BRA `(.L_x_23) ;  /* 0x0000011400349947 */ /* 0x002fea0003800000 */
.L_x_22:
[----:B------:R-:W-:Y:S01]  /*1650*/  ULEA UR4, UR8, UR42, 0x8 ;  /* 0x0000002a08047291 */ /* 0x000fe2000f8e403f */
[----:B------:R-:W-:Y:S01]  /*1660*/  WARPGROUP.ARRIVE ;  /* 0x00000000000079c5 */ /* 0x000fe20000000000 */
[----:B------:R-:W-:Y:S01]  /*1670*/  UIMAD UR6, UR8, 0x300, UR10 ;  /* 0x00000300080678a4 */ /* 0x000fe2000f8e020a */
[----:B------:R-:W-:Y:S01]  /*1680*/  UMOV UR5, 0xc0000010 ;  /* 0xc000001000057882 */ /* 0x000fe20000000000 */
[----:B------:R-:W-:-:S07]  /*1690*/  UMOV UR7, 0xc0000010 ;  /* 0xc000001000077882 */ /* 0x000fce0000000000 */
[----:B------:R-:W-:Y:S01]  /*16a0*/  HGMMA.64x192x16.F32 R120, gdesc[UR4], R120, gsb0 ;  /* 0x02e00000047879f0 */ /* 0x000fe20008000878 */
[----:B------:R-:W-:Y:S01]  /*16b0*/  UIADD3 UR6, UR6, 0x180, URZ ;  /* 0x0000018006067890 */ /* 0x000fe2000fffe03f */
[----:B------:R-:W-:Y:S01]  /*16c0*/  UMOV UR7, 0xc0000010 ;  /* 0xc000001000077882 */ /* 0x000fe20000000000 */
[----:B------:R-:W-:Y:S02]  /*16d0*/  WARPGROUP.DEPBAR.LE gsb0, 0x0 ;  /* 0x00008000000079c5 */ /* 0x000fe40000010000 */
[----:B------:R-:W-:-:S15]  /*16e0*/  WARPGROUP.ARRIVE ;  /* 0x00000000000079c5 */ /* 0x000fde0000000000 */
[----:B------:R-:W-:Y:S03]  /*16f0*/  HGMMA.64x192x16.F32 R24, gdesc[UR4], R24, gsb0 ;  /* 0x02e00000041879f0 */ /* 0x000fe60008000818 */
[----:B------:R-:W-:Y:S02]  /*1700*/  WARPGROUP.DEPBAR.LE gsb0, 0x0 ;  /* 0x00008000000079c5 */ /* 0x000fe40000010000 */
[----:B------:R-:W-:Y:S05]  /*1710*/  @!P0 BRA `(.L_x_24) ;  /* 0x0000000000048947 */ /* 0x000fea0003800000 */
[----:B------:R-:W-:Y:S01]  /*1720*/  BPT.TRAP 0x1 ;  /* 0x000000040000795c */ /* 0x000fe20000300000 */
.L_x_24:
[----:B------:R-:W-:Y:S01]  /*1730*/  ULEA UR4, UR9, UR41, 0x3 ;  /* 0x0000002909047291 */ /* 0x000fe2000f8e183f */
[----:B------:R-:W-:-:S03]  /*1740*/  ISETP.GT.U32.AND P1, PT, R19, 0x1, PT ;  /* 0x000000011300780c */ /* 0x000fc60003f24070 */
[----:B------:R-:W-:-:S04]  /*1750*/  UIADD3 UR4, UR4, 0x70, URZ ;  /* 0x0000007004047890 */ /* 0x000fc8000fffe03f */
[----:B------:R-:W-:-:S09]  /*1760*/  UPRMT UR4, URZ, 0x654, UR4 ;  /* 0x000006543f047896 */ /* 0x000fd20008000004 */
[----:B------:R-:W-:Y:S01]  /*1770*/  SYNCS.ARRIVE.TRANS64.RED.A1T0 RZ, [UR4], RZ ;  /* 0x000000ffffff79a7 */ /* 0x000fe20008100404 */
[----:B------:R-:W-:Y:S05]  /*1780*/  @P1 BRA `(.L_x_25) ;  /* 0x0000000000041947 */ /* 0x000fea0003800000 */
[----:B------:R-:W-:Y:S01]  /*1790*/  BPT.TRAP 0x1 ;  /* 0x000000040000795c */ /* 0x000fe20000300000 */
.L_x_25:
[----:B------:R-:W-:Y:S01]  /*17a0*/  UIADD3 UR8, UR8, 0x1, URZ ;  /* 0x0000000108087890 */ /* 0x000fe2000fffe03f */
[C---:B------:R-:W-:Y:S01]  /*17b0*/  ISETP.GT.AND P1, PT, R3.reuse, 0x1, PT ;  /* 0x000000010300780c */ /* 0x040fe20003f24270 */
[----:B------:R-:W-:Y:S01]  /*17c0*/  UIADD3 UR9, UR9, 0x1, URZ ;  /* 0x0000000109097890 */ /* 0x000fe2000fffe03f */
[----:B------:R-:W-:Y:S01]  /*17d0*/  VIADD R3, R3, 0xffffffff ;  /* 0xffffffff03037836 */ /* 0x000fe20000000000 */
[----:B------:R-:W-:Y:S02]  /*17e0*/  UISETP.NE.AND UP0, UPT, UR8, 0xe, UPT ;  /* 0x0000000e0800788c */ /* 0x000fe4000bf05270 */
[----:B------:R-:W-:Y:S02]  /*17f0*/  UISETP.NE.AND UP1, UPT, UR9, 0xe, UPT ;  /* 0x0000000e0900788c */ /* 0x000fe4000bf25270 */
[----:B------:R-:W-:Y:S02]  /*1800*/  USEL UR4, URZ, 0x1, UP0 ;  /* 0x000000013f047887 */ /* 0x000fe40008000000 */
[----:B------:R-:W-:-:S02]  /*1810*/  USEL UR8, UR8, URZ, UP0 ;  /* 0x0000003f08087287 */ /* 0x000fc40008000000 */
[----:B------:R-:W-:Y:S02]  /*1820*/  USEL UR9, UR9, URZ, UP1 ;  /* 0x0000003f09097287 */ /* 0x000fe40008800000 */
[----:B------:R-:W-:Y:S01]  /*1830*/  LOP3.LUT R6, R6, UR4, RZ, 0x3c, !PT ;  /* 0x0000000406067c12 */ /* 0x000fe2000f8e3cff */
[----:B------:R-:W-:Y:S09]  /*1840*/  @P1 BRA `(.L_x_26) ;  /* 0xfffffffc00581947 */ /* 0x000ff2000383ffff */
.L_x_19:
[----:B------:R-:W3:Y:S02]  /*1850*/  LDC R3, c[0x0][0x28c] ;  /* 0x0000a300ff037b82 */ /* 0x000ee40000000800 */
[----:B---3--:R-:W-:-:S13]  /*1860*/  ISETP.GE.AND P1, PT, R3, 0x1, PT ;  /* 0x000000010300780c */ /* 0x008fda0003f26270 */
[----:B------:R-:W-:Y:S05]  /*1870*/  @!P1 BRA `(.L_x_27) ;  /* 0x0000000000389947 */ /* 0x000fea0003800000 */
[----:B------:R-:W-:Y:S05]  /*1880*/  @!P0 BRA `(.L_x_28) ;  /* 0x0000000000048947 */ /* 0x000fea0003800000 */
[----:B------:R-:W-:Y:S01]  /*1890*/  BPT.TRAP 0x1 ;  /* 0x000000040000795c */ /* 0x000fe20000300000 */
.L_x_28:
[----:B------:R-:W-:Y:S02]  /*18a0*/  IADD3 R0, R0, UR39, RZ ;  /* 0x0000002700007c10 */ /* 0x000fe4000fffe0ff */
[----:B------:R-:W-:Y:S02]  /*18b0*/  ISETP.GT.U32.AND P0, PT, R19, 0x1, PT ;  /* 0x000000011300780c */ /* 0x000fe40003f04070 */
[----:B012---:R-:W-:-:S05]  /*18c0*/  SHF.R.U32.HI R4, RZ, 0x1, R0 ;  /* 0x00000001ff047819 */ /* 0x007fca0000011600 */
[----:B------:R-:W-:-:S05]  /*18d0*/  IMAD.WIDE.U32 R4, R4, -0x6db6db6d, RZ ;  /* 0x9249249304047825 */ /* 0x000fca00078e00ff */
[----:B------:R-:W-:-:S05]  /*18e0*/  SHF.R.U32.HI R5, RZ, 0x2, R5 ;  /* 0x00000002ff057819 */ /* 0x000fca0000011605 */
[----:B------:R-:W-:-:S05]  /*18f0*/  IMAD R0, R5, -0xe, R0 ;  /* 0xfffffff205007824 */ /* 0x000fca00078e0200 */
[----:B------:R-:W-:-:S05]  /*1900*/  LEA R0, R0, UR41, 0x3 ;  /* 0x0000002900007c11 */ /* 0x000fca000f8e18ff */
[----:B------:R-:W-:-:S05]  /*1910*/  VIADD R0, R0, 0x70 ;  /* 0x0000007000007836 */ /* 0x000fca0000000000 */
[----:B------:R-:W-:-:S04]  /*1920*/  PRMT R0, RZ, 0x654, R0 ;  /* 0x00000654ff007816 */ /* 0x000fc80000000000 */
[----:B------:R3:W-:Y:S01]  /*1930*/  SYNCS.ARRIVE.TRANS64.RED.A1T0 RZ, [R0+URZ], RZ ;  /* 0x000000ff00ff79a7 */ /* 0x0007e2000810043f */
[----:B------:R-:W-:Y:S05]  /*1940*/  @P0 BRA `(.L_x_27) ;  /* 0x0000000000040947 */ /* 0x000fea0003800000 */
[----:B------:R-:W-:Y:S01]  /*1950*/  BPT.TRAP 0x1 ;  /* 0x000000040000795c */ /* 0x000fe20000300000 */
.L_x_27:
[----:B------:R-:W4:Y:S01]  /*1960*/  LDL.LU R14, [R1] ;  /* 0x00000000010e7983 */ /* 0x000f220000300800 */
[----:B------:R-:W0:Y:S01]  /*1970*/  LDC R10, c[0x0][0x288] ;  /* 0x0000a200ff0a7b82 */ /* 0x000e220000000800 */
[--C-:B---3--:R-:W-:Y:S01]  /*1980*/  SHF.R.U32.HI R0, RZ, 0x7, R18.reuse ;  /* 0x00000007ff007819 */ /* 0x108fe20000011612 */
[----:B------:R-:W-:Y:S01]  /*1990*/  IMAD R9, R22, 0x180, RZ ;  /* 0x0000018016097824 */ /* 0x000fe200078e02ff */
[----:B------:R-:W-:Y:S01]  /*19a0*/  SHF.R.U32.HI R3, RZ, 0x2, R18 ;  /* 0x00000002ff037819 */ /* 0x000fe20000011612 */
[C---:B------:R-:W-:Y:S01]  /*19b0*/  IMAD.SHL.U32 R6, R18.reuse, 0x2, RZ ;  /* 0x0000000212067824 */ /* 0x040fe200078e00ff */
[----:B012---:R-:W-:Y:S01]  /*19c0*/  LOP3.LUT R4, R18, 0x60, RZ, 0xc0, !PT ;  /* 0x0000006012047812 */ /* 0x007fe200078ec0ff */
[----:B------:R-:W-:Y:S01]  /*19d0*/  ULDC.64 UR4, c[0x0][0x5d0] ;  /* 0x0001740000047ab9 */ /* 0x000fe20000000a00 */
[----:B------:R-:W-:Y:S01]  /*19e0*/  LOP3.LUT R0, R0, 0x1, RZ, 0xc0, !PT ;  /* 0x0000000100007812 */ /* 0x000fe200078ec0ff */
[----:B------:R-:W-:Y:S01]  /*19f0*/  UIADD3 UR39, UR40, UR39, URZ ;  /* 0x0000002728277290 */ /* 0x000fe2000fffe03f */
[----:B------:R-:W-:Y:S01]  /*1a00*/  LOP3.LUT R3, R3, 0x7, RZ, 0xc0, !PT ;  /* 0x0000000703037812 */ /* 0x000fe200078ec0ff */
[----:B------:R-:W-:Y:S01]  /*1a10*/  UISETP.GE.U32.AND UP1, UPT, UR40, 0xe, UPT ;  /* 0x0000000e2800788c */ /* 0x000fe2000bf26070 */
[----:B------:R-:W-:Y:S01]  /*1a20*/  SHF.R.U32.HI R8, RZ, 0x1, R4 ;  /* 0x00000001ff087819 */ /* 0x000fe20000011604 */
[----:B------:R-:W-:Y:S01]  /*1a30*/  IMAD.SHL.U32 R12, R0, 0x40, RZ ;  /* 0x00000040000c7824 */ /* 0x000fe200078e00ff */
[----:B------:R-:W-:Y:S01]  /*1a40*/  SHF.R.S32.HI R11, RZ, 0x1f, R23 ;  /* 0x0000001fff0b7819 */ /* 0x000fe20000011417 */
[----:B------:R-:W-:Y:S01]  /*1a50*/  UISETP.GT.U32.AND UP0, UPT, UR39, 0xd, UPT ;  /* 0x0000000d2700788c */ /* 0x000fe2000bf04070 */
[----:B------:R-:W-:-:S02]  /*1a60*/  IADD3 R13, RZ, -R8, -R3 ;  /* 0x80000008ff0d7210 */ /* 0x000fc40007ffe803 */
[----:B------:R-:W-:Y:S01]  /*1a70*/  LOP3.LUT R5, R12, 0x40, R3, 0xe2, !PT ;  /* 0x000000400c057812 */ /* 0x000fe200078ee203 */
[----:B------:R-:W-:Y:S01]  /*1a80*/  IMAD R4, R11, UR4, RZ ;  /* 0x000000040b047c24 */ /* 0x000fe2000f8e02ff */
[----:B------:R-:W-:Y:S01]  /*1a90*/  LOP3.LUT R6, R9, 0x6, R6, 0xf8, !PT ;  /* 0x0000000609067812 */ /* 0x000fe200078ef806 */
[----:B------:R-:W-:Y:S01]  /*1aa0*/  IMAD R3, R0, -0x40, R13 ;  /* 0xffffffc000037824 */ /* 0x000fe200078e020d */
[----:B------:R-:W-:Y:S01]  /*1ab0*/  LOP3.LUT R0, R18, 0x3, RZ, 0xc0, !PT ;  /* 0x0000000312007812 */ /* 0x000fe200078ec0ff */
[----:B------:R-:W-:Y:S01]  /*1ac0*/  IMAD R13, R23, UR5, R4 ;  /* 0x00000005170d7c24 */ /* 0x000fe2000f8e0204 */
[----:B------:R-:W-:Y:S01]  /*1ad0*/  SHF.R.S32.HI R7, RZ, 0x1f, R6 ;  /* 0x0000001fff077819 */ /* 0x000fe20000011406 */
[----:B------:R-:W-:Y:S01]  /*1ae0*/  UISETP.LT.U32.AND UP0, UPT, UR40, 0xe, UP0 ;  /* 0x0000000e2800788c */ /* 0x000fe20008701070 */
[----:B------:R-:W-:Y:S01]  /*1af0*/  ISETP.GE.AND P0, PT, R9, R10, PT ;  /* 0x0000000a0900720c */ /* 0x000fe20003f06270 */
[----:B------:R-:W-:Y:S02]  /*1b00*/  IMAD R0, R0, -0x2, R10 ;  /* 0xfffffffe00007824 */ /* 0x000fe400078e020a */
[----:B------:R-:W-:Y:S01]  /*1b10*/  IMAD.WIDE.U32 R20, R23, UR4, R6 ;  /* 0x0000000417147c25 */ /* 0x000fe2000f8e0006 */
[----:B------:R-:W-:Y:S01]  /*1b20*/  ULDC UR4, c[0x0][0x284] ;  /* 0x0000a10000047ab9 */ /* 0x000fe20000000800 */
[----:B------:R-:W-:Y:S01]  /*1b30*/  USEL UR6, URZ, 0x1, !UP0 ;  /* 0x000000013f067887 */ /* 0x000fe2000c000000 */
[----:B------:R-:W-:Y:S01]  /*1b40*/  IADD3 R4, -R9, R0, RZ ;  /* 0x0000000009047210 */ /* 0x000fe20007ffe1ff */
[----:B------:R-:W-:-:S02]  /*1b50*/  IMAD.IADD R21, R21, 0x1, R13 ;  /* 0x0000000115157824 */ /* 0x000fc400078e020d */
[----:B------:R-:W-:Y:S01]  /*1b60*/  ULOP3.LUT UR38, UR38, UR6, URZ, 0x3c, !UPT ;  /* 0x0000000626267292 */ /* 0x000fe2000f8e3c3f */
[C---:B----4-:R-:W-:Y:S02]  /*1b70*/  IMAD.SHL.U32 R0, R14.reuse, 0x80, RZ ;  /* 0x000000800e007824 */ /* 0x050fe400078e00ff */
[----:B------:R-:W-:-:S03]  /*1b80*/  IMAD.WIDE R218, R14, 0x80, RZ ;  /* 0x000000800eda7825 */ /* 0x000fc600078e02ff */
[C---:B------:R-:W-:Y:S02]  /*1b90*/  IADD3 R3, -R0.reuse, UR4, R3 ;  /* 0x0000000400037c10 */ /* 0x040fe4000fffe103 */
[----:B------:R-:W-:Y:S01]  /*1ba0*/  ISETP.GE.OR P0, PT, R0, UR4, P0 ;  /* 0x0000000400007c0c */ /* 0x000fe20008706670 */
[----:B------:R-:W-:Y:S01]  /*1bb0*/  USHF.R.U32.HI UR4, URZ, 0x1, UR39 ;  /* 0x000000013f047899 */ /* 0x000fe20008011627 */
[----:B------:R-:W-:Y:S01]  /*1bc0*/  LOP3.LUT R5, R218, R5, R8, 0xfe, !PT ;  /* 0x00000005da057212 */ /* 0x000fe200078efe08 */
[----:B------:R-:W-:Y:S02]  /*1bd0*/  IMAD.MOV.U32 R0, RZ, RZ, -0x1 ;  /* 0xffffffffff007424 */ /* 0x000fe400078e00ff */
[----:B------:R-:W-:-:S04]  /*1be0*/  UIMAD.WIDE.U32 UR4, UR4, -0x6db6db6d, URZ ;  /* 0x92492493040478a5 */ /* 0x000fc8000f8e003f */
[----:B------:R-:W-:-:S04]  /*1bf0*/  USHF.R.U32.HI UR4, URZ, 0x2, UR5 ;  /* 0x000000023f047899 */ /* 0x000fc80008011605 */
[----:B------:R-:W-:Y:S02]  /*1c00*/  UIMAD UR39, UR4, -0xe, UR39 ;  /* 0xfffffff2042778a4 */ /* 0x000fe4000f8e0227 */
[----:B------:R-:W-:Y:S01]  /*1c10*/  @UP1 ULOP3.LUT UR38, UR38, 0x1, UR4, 0x78, !UPT ;  /* 0x0000000126261892 */ /* 0x000fe2000f8e7804 */
[----:B------:R-:W-:Y:S11]  /*1c20*/  @P0 BRA `(.L_x_29) ;  /* 0x000000ec00040947 */ /* 0x000ff60003800000 */
[----:B------:R-:W0:Y:S01]  /*1c30*/  LDC.64 R8, c[0x0][0x5c8] ;  /* 0x00017200ff087b82 */ /* 0x000e220000000a00 */
[----:B-----5:R-:W-:Y:S01]  /*1c40*/  FSETP.NEU.AND P2, PT, R216, RZ, PT ;  /* 0x000000ffd800720b */ /* 0x020fe20003f4d000 */
[----:B------:R-:W-:Y:S01]  /*1c50*/  BSSY B0, `(.L_x_29) ;  /* 0x0000ebe000007945 */ /* 0x000fe20003800000 */
[----:B------:R-:W-:-:S04]  /*1c60*/  ISETP.GT.AND P1, PT, R4, RZ, PT ;  /* 0x000000ff0400720c */ /* 0x000fc80003f24270 */
[----:B------:R-:W-:Y:S01]  /*1c70*/  ISETP.GT.AND P0, PT, R3, RZ, P1 ;  /* 0x000000ff0300720c */ /* 0x000fe20000f04270 */
[-C--:B0-----:R-:W-:Y:S02]  /*1c80*/  IMAD R10, R219, R8.reuse, RZ ;  /* 0x00000008db0a7224 */ /* 0x081fe400078e02ff */
[----:B------:R-:W-:-:S04]  /*1c90*/  IMAD.WIDE.U32 R20, R5, R8, R20 ;  /* 0x0000000805147225 */ /* 0x000fc800078e0014 */
[----:B------:R-:W-:-:S04]  /*1ca0*/  IMAD R13, R5, R9, R10 ;  /* 0x00000009050d7224 */ /* 0x000fc800078e020a */
[----:B------:R-:W-:Y:S01]  /*1cb0*/  IMAD.IADD R221, R21, 0x1, R13 ;  /* 0x0000000115dd7824 */ /* 0x000fe200078e020d */
[----:B------:R-:W-:Y:S06]  /*1cc0*/  @!P2 BRA `(.L_x_30) ;  /* 0x0000009c0068a947 */ /* 0x000fec0003800000 */
[----:B------:R-:W0:Y:S01]  /*1cd0*/  LDC.64 R14, c[0x0][0x5b8] ;  /* 0x00016e00ff0e7b82 */ /* 0x000e220000000a00 */
[----:B------:R-:W-:Y:S02]  /*1ce0*/  ULDC.64 UR4, c[0x0][0x5c0] ;  /* 0x0001700000047ab9 */ /* 0x000fe40000000a00 */
[----:B------:R-:W-:-:S04]  /*1cf0*/  LEA R222, P2, R20, UR4, 0x1 ;  /* 0x0000000414de7c11 */ /* 0x000fc8000f8408ff */
[----:B------:R-:W-:Y:S01]  /*1d00*/  LEA.HI.X R223, R20, UR5, R221, 0x1, P2 ;  /* 0x0000000514df7c11 */ /* 0x000fe200090f0cdd */
[----:B------:R-:W1:Y:S01]  /*1d10*/  LDC.64 R12, c[0x0][0x5b0] ;  /* 0x00016c00ff0c7b82 */ /* 0x000e620000000a00 */
[----:B0-----:R-:W-:-:S04]  /*1d20*/  IMAD R10, R11, R14, RZ ;  /* 0x0000000e0b0a7224 */ /* 0x001fc800078e02ff */
[----:B------:R-:W-:-:S03]  /*1d30*/  IMAD R15, R23, R15, R10 ;  /* 0x0000000f170f7224 */ /* 0x000fc600078e020a */
[----:B------:R-:W0:Y:S01]  /*1d40*/  LDC.64 R10, c[0x0][0x5a8] ;  /* 0x00016a00ff0a7b82 */ /* 0x000e220000000a00 */
[----:B-1----:R-:W-:Y:S02]  /*1d50*/  IMAD R22, R219, R12, RZ ;  /* 0x0000000cdb167224 */ /* 0x002fe400078e02ff */
[----:B------:R-:W-:-:S04]  /*1d60*/  IMAD.WIDE.U32 R218, R23, R14, R6 ;  /* 0x0000000e17da7225 */ /* 0x000fc800078e0006 */
[----:B------:R-:W-:Y:S01]  /*1d70*/  IMAD.IADD R225, R219, 0x1, R15 ;  /* 0x00000001dbe17824 */ /* 0x000fe200078e020f */
[----:B------:R-:W-:Y:S01]  /*1d80*/  MOV R224, R218 ;  /* 0x000000da00e07202 */ /* 0x000fe20000000f00 */
[----:B------:R-:W-:-:S04]  /*1d90*/  IMAD R22, R5, R13, R22 ;  /* 0x0000000d05167224 */ /* 0x000fc800078e0216 */
[----:B------:R-:W-:-:S04]  /*1da0*/  IMAD.WIDE.U32 R220, R5, R12, R224 ;  /* 0x0000000c05dc7225 */ /* 0x000fc800078e00e0 */
[----:B------:R-:W-:Y:S01]  /*1db0*/  IMAD.IADD R21, R221, 0x1, R22 ;  /* 0x00000001dd157824 */ /* 0x000fe200078e0216 */
[----:B0-----:R-:W-:-:S04]  /*1dc0*/  LEA R20, P2, R220, R10, 0x1 ;  /* 0x0000000adc147211 */ /* 0x001fc800078408ff */
[----:B------:R-:W-:-:S05]  /*1dd0*/  LEA.HI.X R21, R220, R11, R21, 0x1, P2 ;  /* 0x0000000bdc157211 */ /* 0x000fca00010f0c15 */
[----:B------:R-:W2:Y:S01]  /*1de0*/  @P0 LDG.E.LTC128B.U16 R226, desc[UR36][R20.64] ;  /* 0x0000002414e20981 */ /* 0x000ea2000c1e1520 */
[----:B------:R-:W-:Y:S01]  /*1df0*/  BSSY B1, `(.L_x_31) ;  /* 0x0000010000017945 */ /* 0x000fe20003800000 */
[----:B--2---:R-:W-:-:S05]  /*1e00*/  HADD2.F32 R221, -RZ, R226.H0_H0 ;  /* 0x200000e2ffdd7230 */ /* 0x004fca0000004100 */
[----:B------:R-:W-:-:S04]  /*1e10*/  FMUL R221, R221, R216 ;  /* 0x000000d8dddd7220 */ /* 0x000fc80000400000 */
[----:B------:R-:W-:-:S05]  /*1e20*/  FFMA R221, R120, R217, R221 ;  /* 0x000000d978dd7223 */ /* 0x000fca00000000dd */
[----:B------:R-:W-:-:S05]  /*1e30*/  F2FP.F16.F32.PACK_AB R221, RZ, R221 ;  /* 0x000000ddffdd723e */ /* 0x000fca00000000ff */
[----:B------:R0:W-:Y:S02]  /*1e40*/  @P0 STG.E.U16 desc[UR36][R222.64], R221 ;  /* 0x000000ddde000986 */ /* 0x0001e4000c101524 */
[----:B0-----:R-:W-:-:S04]  /*1e50*/  IMAD.WIDE.U32 R220, R5, R12, R6 ;  /* 0x0000000c05dc7225 */ /* 0x001fc800078e0006 */
[----:B------:R-:W-:Y:S02]  /*1e60*/  IMAD.IADD R221, R22, 0x1, R221 ;  /* 0x0000000116dd7824 */ /* 0x000fe400078e02dd */
[----:B------:R-:W-:-:S04]  /*1e70*/  IMAD.WIDE.U32 R220, R23, R14, R220 ;  /* 0x0000000e17dc7225 */ /* 0x000fc800078e00dc */
[----:B------:R-:W-:Y:S01]  /*1e80*/  IMAD.IADD R21, R15, 0x1, R221 ;  /* 0x000000010f157824 */ /* 0x000fe200078e02dd */
[----:B------:R-:W-:-:S04]  /*1e90*/  LEA R20, P0, R220, R10, 0x1 ;  /* 0x0000000adc147211 */ /* 0x000fc800078008ff */
[----:B------:R-:W-:Y:S02]  /*1ea0*/  LEA.HI.X R21, R220, R11, R21, 0x1, P0 ;  /* 0x0000000bdc157211 */ /* 0x000fe400000f0c15 */
[----:B------:R-:W-:-:S04]  /*1eb0*/  ISETP.GT.AND P0, PT, R4, 0x1, PT ;  /* 0x000000010400780c */ /* 0x000fc80003f04270 */
[----:B------:R-:W-:-:S13]  /*1ec0*/  ISETP.GT.AND P2, PT, R3, RZ, P0 ;  /* 0x000000ff0300720c */ /* 0x000fda0000744270 */
[----:B------:R-:W-:Y:S05]  /*1ed0*/  @!P2 BRA `(.L_x_32) ;  /* 0x000000000004a947 */ /* 0x000fea0003800000 */
[----:B------:R0:W5:Y:S02]  /*1ee0*/  LDG.E.LTC128B.U16 R226, desc[UR36][R20.64+0x2] ;  /* 0x0000022414e27981 */ /* 0x000164000c1e1520 */
.L_x_32:
[----:B------:R-:W-:Y:S05]  /*1ef0*/  BSYNC B1 ;  /* 0x0000000000017941 */ /* 0x000fea0003800000 */
.L_x_31:
[----:B-----5:R-:W-:Y:S01]  /*1f00*/  HADD2.F32 R219, -RZ, R226.H0_H0 ;  /* 0x200000e2ffdb7230 */ /* 0x020fe20000004100 */
[----:B------:R-:W-:-:S04]  /*1f10*/  ISETP.GT.AND P1, PT, R3, 0x8, P1 ;  /* 0x000000080300780c */ /* 0x000fc80000f24270 */
[----:B------:R-:W-:-:S04]  /*1f20*/  FMUL R120, R219, R216 ;  /* 0x000000d8db787220 */ /* 0x000fc80000400000 */
[----:B------:R-:W-:Y:S01]  /*1f30*/  FFMA R219, R121, R217, R120 ;  /* 0x000000d979db7223 */ /* 0x000fe20000000078 */
[C---:B------:R-:W-:Y:S01]  /*1f40*/  SHF.L.U64.HI R121, R12.reuse, 0x3, R13 ;  /* 0x000000030c797819 */ /* 0x040fe2000001020d */
[----:B------:R-:W-:Y:S02]  /*1f50*/  IMAD.SHL.U32 R120, R12, 0x8, RZ ;  /* 0x000000080c787824 */ /* 0x000fe400078e00ff */
[----:B------:R-:W-:Y:S01]  /*1f60*/  @P2 IMAD.MOV.U32 R13, RZ, RZ, R223 ;  /* 0x000000ffff0d2224 */ /* 0x000fe200078e00df */
[----:B------:R-:W-:Y:S01]  /*1f70*/  F2FP.F16.F32.PACK_AB R219, RZ, R219 ;  /* 0x000000dbffdb723e */ /* 0x000fe200000000ff */
[----:B------:R-:W-:Y:S01]  /*1f80*/  IMAD.WIDE.U32 R120, R5, R12, R120 ;  /* 0x0000000c05787225 */ /* 0x000fe200078e0078 */
[----:B------:R-:W-:Y:S02]  /*1f90*/  @P2 MOV R12, R222 ;  /* 0x000000de000c2202 */ /* 0x000fe40000000f00 */
[----:B------:R-:W-:Y:S01]  /*1fa0*/  PRMT R220, R219, 0x7610, R220 ;  /* 0x00007610dbdc7816 */ /* 0x000fe200000000dc */
[----:B------:R-:W-:-:S04]  /*1fb0*/  IMAD.IADD R5, R22, 0x1, R121 ;  /* 0x0000000116057824 */ /* 0x000fc800078e0279 */
[----:B------:R1:W-:Y:S01]  /*1fc0*/  @P2 STG.E.U16 desc[UR36][R12.64+0x2], R220 ;  /* 0x000002dc0c002986 */ /* 0x0003e2000c101524 */
[----:B------:R-:W-:-:S05]  /*1fd0*/  IADD3 R219, P2, R218, R120, RZ ;  /* 0x00000078dadb7210 */ /* 0x000fca0007f5e0ff */
[----:B------:R-:W-:Y:S01]  /*1fe0*/  IMAD.X R224, R5, 0x1, R225, P2 ;  /* 0x0000000105e07824 */ /* 0x000fe200010e06e1 */
[----:B------:R-:W-:-:S04]  /*1ff0*/  LEA R218, P2, R219, R10, 0x1 ;  /* 0x0000000adbda7211 */ /* 0x000fc800078408ff */
[----:B------:R-:W-:-:S05]  /*2000*/  LEA.HI.X R219, R219, R11, R224, 0x1, P2 ;  /* 0x0000000bdbdb7211 */ /* 0x000fca00010f0ce0 */
[----:B------:R-:W2:Y:S01]  /*2010*/  @P1 LDG.E.LTC128B.U16 R226, desc[UR36][R218.64] ;  /* 0x00000024dae21981 */ /* 0x000ea2000c1e1520 */
[----:B------:R-:W-:Y:S01]  /*2020*/  IADD3 R120, P2, R6, R120, RZ ;  /* 0x0000007806787210 */ /* 0x000fe20007f5e0ff */
[----:B------:R-:W-:Y:S01]  /*2030*/  BSSY B1, `(.L_x_33) ;  /* 0x0000011000017945 */ /* 0x000fe20003800000 */
[----:B------:R-:W-:Y:S02]  /*2040*/  SHF.L.U64.HI R9, R8, 0x4, R9 ;  /* 0x0000000408097819 */ /* 0x000fe40000010209 */
[----:B------:R-:W-:Y:S01]  /*2050*/  ISETP.GT.AND P0, PT, R3, 0x8, P0 ;  /* 0x000000080300780c */ /* 0x000fe20000704270 */
[----:B------:R-:W-:Y:S02]  /*2060*/  IMAD.X R121, R7, 0x1, R5, P2 ;  /* 0x0000000107797824 */ /* 0x000fe400010e0605 */
[----:B------:R-:W-:-:S05]  /*2070*/  IMAD.WIDE.U32 R120, R23, R14, R120 ;  /* 0x0000000e17787225 */ /* 0x000fca00078e0078 */
[----:B------:R-:W-:Y:S02]  /*2080*/  IADD3 R15, R15, R121, RZ ;  /* 0x000000790f0f7210 */ /* 0x000fe40007ffe0ff */
[----:B------:R-:W-:-:S04]  /*2090*/  LEA R10, P2, R120, R10, 0x1 ;  /* 0x0000000a780a7211 */ /* 0x000fc800078408ff */
[----:B------:R-:W-:Y:S02]  /*20a0*/  LEA.HI.X R11, R120, R11, R15, 0x1, P2 ;  /* 0x0000000b780b7211 */ /* 0x000fe400010f0c0f */
[----:B------:R-:W-:-:S05]  /*20b0*/  LEA R8, P2, R8, R222, 0x4 ;  /* 0x000000de08087211 */ /* 0x000fca00078420ff */
[----:B------:R-:W-:Y:S02]  /*20c0*/  IMAD.X R9, R9, 0x1, R223, P2 ;  /* 0x0000000109097824 */ /* 0x000fe400010e06df */
[----:B--2---:R-:W-:-:S05]  /*20d0*/  HADD2.F32 R5, -RZ, R226.H0_H0 ;  /* 0x200000e2ff057230 */ /* 0x004fca0000004100 */
[----:B------:R-:W-:-:S04]  /*20e0*/  FMUL R5, R5, R216 ;  /* 0x000000d805057220 */ /* 0x000fc80000400000 */
[----:B------:R-:W-:-:S05]  /*20f0*/  FFMA R5, R122, R217, R5 ;  /* 0x000000d97a057223 */ /* 0x000fca0000000005 */
[----:B------:R-:W-:-:S05]  /*2100*/  F2FP.F16.F32.PACK_AB R5, RZ, R5 ;  /* 0x00000005ff05723e */ /* 0x000fca00000000ff */
[----:B------:R1:W-:Y:S01]  /*2110*/  @P1 STG.E.U16 desc[UR36][R8.64], R5 ;  /* 0x0000000508001986 */ /* 0x0003e2000c101524 */
[----:B------:R-:W-:Y:S05]  /*2120*/  @!P0 BRA `(.L_x_34) ;  /* 0x0000000000048947 */ /* 0x000fea0003800000 */
[----:B------:R2:W5:Y:S02]  /*2130*/  LDG.E.LTC128B.U16 R226, desc[UR36][R10.64+0x2] ;  /* 0x000002240ae27981 */ /* 0x000564000c1e1520 */
.L_x_34:
[----:B------:R-:W-:Y:S05]  /*2140*/  BSYNC B1 ;  /* 0x0000000000017941 */ /* 0x000fea0003800000 */
.L_x_33:
[----:B-1---5:R-:W-:Y:S01]  /*2150*/  HADD2.F32 R5, -RZ, R226.H0_H0 ;  /* 0x200000e2ff057230 */ /* 0x022fe20000004100 */
[----:B------:R-:W-:Y:S01]  /*2160*/  ISETP.GT.AND P1, PT, R4, 0x8, PT ;  /* 0x000000080400780c */ /* 0x000fe20003f24270 */
[----:B------:R-:W-:Y:S01]  /*2170*/  @P0 IMAD.MOV.U32 R7, RZ, RZ, R9 ;  /* 0x000000ffff070224 */ /* 0x000fe200078e0009 */
[----:B------:R-:W-:Y:S02]  /*2180*/  BSSY B1, `(.L_x_35) ;  /* 0x000000a000017945 */ /* 0x000fe40003800000 */
[----:B------:R-:W-:Y:S01]  /*2190*/  FMUL R6, R5, R216 ;  /* 0x000000d805067220 */ /* 0x000fe20000400000 */
[----:B------:R-:W-:-:S03]  /*21a0*/  ISETP.GT.AND P2, PT, R3, RZ, P1 ;  /* 0x000000ff0300720c */ /* 0x000fc60000f44270 */
[----:B------:R-:W-:-:S05]  /*21b0*/  FFMA R6, R123, R217, R6 ;  /* 0x000000d97b067223 */ /* 0x000fca0000000006 */
[----:B------:R-:W-:-:S04]  /*21c0*/  F2FP.F16.F32.PACK_AB R6, RZ, R6 ;  /* 0x00000006ff06723e */ /* 0x000fc800000000ff */
[----:B------:R-:W-:Y:S01]  /*21d0*/  PRMT R5, R6, 0x7610, R5 ;  /* 0x0000761006057816 */ /* 0x000fe20000000005 */
[----:B------:R-:W-:-:S05]  /*21e0*/  @P0 IMAD.MOV.U32 R6, RZ, RZ, R8 ;  /* 0x000000ffff060224 */ /* 0x000fca00078e0008 */
[----:B------:R1:W-:Y:S01]  /*21f0*/  @P0 STG.E.U16 desc[UR36][R6.64+0x2], R5 ;  /* 0x0000020506000986 */ /* 0x0003e2000c101524 */
[----:B------:R-:W-:Y:S05]  /*2200*/  @!P2 BRA `(.L_x_36) ;  /* 0x000000000004a947 */ /* 0x000fea0003800000 */
[----:B------:R3:W5:Y:S02]  /*2210*/  LDG.E.LTC128B.U16 R226, desc[UR36][R20.64+0x10] ;  /* 0x0000102414e27981 */ /* 0x000764000c1e1520 */
.L_x_36:
[----:B------:R-:W-:Y:S05]  /*2220*/  BSYNC B1 ;  /* 0x0000000000017941 */ /* 0x000fea0003800000 */
.L_x_35:
[----:B-1---5:R-:W-:Y:S01]  /*2230*/  HADD2.F32 R5, -RZ, R226.H0_H0 ;  /* 0x200000e2ff057230 */ /* 0x022fe20000004100 */
[----:B------:R-:W-:Y:S01]  /*2240*/  @P2 MOV R7, R223 ;  /* 0x000000df00072202 */ /* 0x000fe20000000f00 */
[----:B------:R-:W-:Y:S01]  /*2250*/  @P2 IMAD.MOV.U32 R6, RZ, RZ, R222 ;  /* 0x000000ffff062224 */ /* 0x000fe200078e00de */
[----:B------:R-:W-:Y:S01]  /*2260*/  ISETP.GT.AND P0, PT, R4, 0x9, PT ;  /* 0x000000090400780c */ /* 0x000fe20003f04270 */
[----:B------:R-:W-:Y:S01]  /*2270*/  BSSY B1, `(.L_x_37) ;  /* 0x0000008000017945 */ /* 0x000fe20003800000 */
[----:B------:R-:W-:Y:S02]  /*2280*/  FMUL R5, R5, R216 ;  /* 0x000000d805057220 */ /* 0x000fe40000400000 */
[----:B------:R-:W-:Y:S02]  /*2290*/  ISETP.GT.AND P3, PT, R3, RZ, P0 ;  /* 0x000000ff0300720c */ /* 0x000fe40000764270 */
[----:B------:R-:W-:-:S05]  /*22a0*/  FFMA R5, R124, R217, R5 ;  /* 0x000000d97c057223 */ /* 0x000fca0000000005 */
[----:B------:R-:W-:-:S05]  /*22b0*/  F2FP.F16.F32.PACK_AB R5, RZ, R5 ;  /* 0x00000005ff05723e */ /* 0x000fca00000000ff */
[----:B------:R1:W-:Y:S01]  /*22c0*/  @P2 STG.E.U16 desc[UR36][R6.64+0x10], R5 ;  /* 0x0000100506002986 */ /* 0x0003e2000c101524 */
[----:B------:R-:W-:Y:S05]  /*22d0*/  @!P3 BRA `(.L_x_38) ;  /* 0x000000000004b947 */ /* 0x000fea0003800000 */
[----:B------:R4:W5:Y:S02]  /*22e0*/  LDG.E.LTC128B.U16 R226, desc[UR36][R20.64+0x12] ;  /* 0x0000122414e27981 */ /* 0x000964000c1e1520 */
.L_x_38:
[----:B------:R-:W-:Y:S05]  /*22f0*/  BSYNC B1 ;  /* 0x0000000000017941 */ /* 0x000fea0003800000 */
.L_x_37:
[----:B-1---5:R-:W-:Y:S01]  /*2300*/  HADD2.F32 R5, -RZ, R226.H0_H0 ;  /* 0x200000e2ff057230 */ /* 0x022fe20000004100 */
[----:B------:R-:W-:Y:S01]  /*2310*/  ISETP.GT.AND P1, PT, R3, 0x8, P1 ;  /* 0x000000080300780c */ /* 0x000fe20000f24270 */
[----:B------:R-:W-:Y:S01]  /*2320*/  @P3 IMAD.MOV.U32 R7, RZ, RZ, R223 ;  /* 0x000000ffff073224 */ /* 0x000fe200078e00df */
[----:B------:R-:W-:Y:S02]  /*2330*/  BSSY B1, `(.L_x_39) ;  /* 0x0000009000017945 */ /* 0x000fe40003800000 */
[----:B------:R-:W-:-:S04]  /*2340*/  FMUL R6, R5, R216 ;  /* 0x000000d805067220 */ /* 0x000fc80000400000 */
[----:B------:R-:W-:-:S05]  /*2350*/  FFMA R6, R125, R217, R6 ;  /* 0x000000d97d067223 */ /* 0x000fca0000000006 */
[----:B------:R-:W-:-:S04]  /*2360*/  F2FP.F16.F32.PACK_AB R6, RZ, R6 ;  /* 0x00000006ff06723e */ /* 0x000fc800000000ff */
[----:B------:R-:W-:Y:S01]  /*2370*/  PRMT R5, R6, 0x7610, R5 ;  /* 0x0000761006057816 */ /* 0x000fe20000000005 */
[----:B------:R-:W-:-:S05]  /*2380*/  @P3 IMAD.MOV.U32 R6, RZ, RZ, R222 ;  /* 0x000000ffff063224 */ /* 0x000fca00078e00de */
[----:B------:R1:W-:Y:S01]  /*2390*/  @P3 STG.E.U16 desc[UR36][R6.64+0x12], R5 ;  /* 0x0000120506003986 */ /* 0x0003e2000c101524 */
[----:B------:R-:W-:Y:S05]  /*23a0*/  @!P1 BRA `(.L_x_40) ;  /* 0x0000000000049947 */ /* 0x000fea0003800000 */
[----:B------:R0:W5:Y:S02]  /*23b0*/  LDG.E.LTC128B.U16 R226, desc[UR36][R10.64+0x10] ;  /* 0x000010240ae27981 */ /* 0x000164000c1e1520 */
.L_x_40:
[----:B------:R-:W-:Y:S05]  /*23c0*/  BSYNC B1 ;  /* 0x0000000000017941 */ /* 0x000fea0003800000 */
.L_x_39:
[----:B-1---5:R-:W-:Y:S01]  /*23d0*/  HADD2.F32 R5, -RZ, R226.H0_H0 ;  /* 0x200000e2ff057230 */ /* 0x022fe20000004100 */
[----:B------:R-:W-:Y:S01]  /*23e0*/  ISETP.GT.AND P0, PT, R3, 0x8, P0 ;  /* 0x000000080300780c */ /* 0x000fe20000704270 */
[----:B------:R-:W-:Y:S01]  /*23f0*/  @P1 IMAD.MOV.U32 R6, RZ, RZ, R8 ;  /* 0x000000ffff061224 */ /* 0x000fe200078e0008 */
[----:B------:R-:W-:Y:S01]  /*2400*/  BSSY B1, `(.L_x_41) ;  /* 0x0000008000017945 */ /* 0x000fe20003800000 */
[----:B------:R-:W-:Y:S02]  /*2410*/  @P1 IMAD.MOV.U32 R7, RZ, RZ, R9 ;  /* 0x000000ffff071224 */ /* 0x000fe400078e0009 */
[----:B------:R-:W-:-:S04]  /*2420*/  FMUL R5, R5, R216 ;  /* 0x000000d805057220 */ /* 0x000fc80000400000 */
[----:B------:R-:W-:-:S05]  /*2430*/  FFMA R5, R126, R217, R5 ;  /* 0x000000d97e057223 */ /* 0x000fca0000000005 */
[----:B------:R-:W-:-:S05]  /*2440*/  F2FP.F16.F32.PACK_AB R5, RZ, R5 ;  /* 0x00000005ff05723e */ /* 0x000fca00000000ff */
[----:B------:R1:W-:Y:S01]  /*2450*/  @P1 STG.E.U16 desc[UR36][R6.64+0x10], R5 ;  /* 0x0000100506001986 */ /* 0x0003e2000c101524 */
[----:B------:R-:W-:Y:S05]  /*2460*/  @!P0 BRA `(.L_x_42) ;  /* 0x0000000000048947 */ /* 0x000fea0003800000 */
[----:B------:R0:W5:Y:S02]  /*2470*/  LDG.E.LTC128B.U16 R226, desc[UR36][R10.64+0x12] ;  /* 0x000012240ae27981 */ /* 0x000164000c1e1520 */
.L_x_42:
[----:B------:R-:W-:Y:S05]  /*2480*/  BSYNC B1 ;  /* 0x0000000000017941 */ /* 0x000fea0003800000 */
.L_x_41:
        /* <DEDUP_REMOVED lines=8> */
[----:B------:R-:W-:Y:S02]  /*2510*/  PRMT R5, R6, 0x7610, R5 ;  /* 0x0000761006057816 */ /* 0x000fe40000000005 */
[----:B------:R-:W-:-:S05]  /*2520*/  @P0 MOV R6, R8 ;  /* 0x0000000800060202 */ /* 0x000fca0000000f00 */
[----:B------:R1:W-:Y:S01]  /*2530*/  @P0 STG.E.U16 desc[UR36][R6.64+0x12], R5 ;  /* 0x0000120506000986 */ /* 0x0003e2000c101524 */
[----:B------:R-:W-:Y:S05]  /*2540*/  @!P2 BRA `(.L_x_44) ;  /* 0x000000000004a947 */ /* 0x000fea0003800000 */
[----:B------:R0:W5:Y:S02]  /*2550*/  LDG.E.LTC128B.U16 R226, desc[UR36][R20.64+0x20] ;  /* 0x0000202414e27981 */ /* 0x000164000c1e1520 */
.L_x_44:
[----:B------:R-:W-:Y:S05]  /*2560*/  BSYNC B1 ;  /* 0x0000000000017941 */ /* 0x000fea0003800000 */
.L_x_43:
[----:B-1---5:R-:W-:Y:S01]  /*2570*/  HADD2.F32 R5, -RZ, R226.H0_H0 ;  /* 0x200000e2ff057230 */ /* 0x022fe20000004100 */
[----:B------:R-:W-:Y:S01]  /*2580*/  ISETP.GT.AND P0, PT, R4, 0x11, PT ;  /* 0x000000110400780c */ /* 0x000fe20003f04270 */
[----:B------:R-:W-:Y:S01]  /*2590*/  @P2 IMAD.MOV.U32 R6, RZ, RZ, R222 ;  /* 0x000000ffff062224 */ /* 0x000fe200078e00de */
[----:B------:R-:W-:Y:S01]  /*25a0*/  BSSY B1, `(.L_x_45) ;  /* 0x0000009000017945 */ /* 0x000fe20003800000 */
[----:B------:R-:W-:Y:S02]  /*25b0*/  @P2 IMAD.MOV.U32 R7, RZ, RZ, R223 ;  /* 0x000000ffff072224 */ /* 0x000fe400078e00df */
[----:B------:R-:W-:Y:S01]  /*25c0*/  FMUL R5, R5, R216 ;  /* 0x000000d805057220 */ /* 0x000fe20000400000 */
[----:B------:R-:W-:-:S03]  /*25d0*/  ISETP.GT.AND P3, PT, R3, RZ, P0 ;  /* 0x000000ff0300720c */ /* 0x000fc60000764270 */
[----:B------:R-:W-:-:S05]  /*25e0*/  FFMA R5, R128, R217, R5 ;  /* 0x000000d980057223 */ /* 0x000fca0000000005 */
[----:B------:R-:W-:-:S05]  /*25f0*/  F2FP.F16.F32.PACK_AB R5, RZ, R5 ;  /* 0x00000005ff05723e */ /* 0x000fca00000000ff */
[----:B------:R1:W-:Y:S01]  /*2600*/  @P2 STG.E.U16 desc[UR36][R6.64+0x20], R5 ;  /* 0x0000200506002986 */ /* 0x0003e2000c101524 */
[----:B------:R-:W-:Y:S05]  /*2610*/  @!P3 BRA `(.L_x_46) ;  /* 0x000000000004b947 */ /* 0x000fea0003800000 */
[----:B------:R0:W5:Y:S02]  /*2620*/  LDG.E.LTC128B.U16 R226, desc[UR36][R20.64+0x22] ;  /* 0x0000222414e27981 */ /* 0x000164000c1e1520 */
.L_x_46:
[----:B------:R-:W-:Y:S05]  /*2630*/  BSYNC B1 ;  /* 0x0000000000017941 */ /* 0x000fea0003800000 */
.L_x_45:
[----:B-1---5:R-:W-:Y:S01]  /*2640*/  HADD2.F32 R5, -RZ, R226.H0_H0 ;  /* 0x200000e2ff057230 */ /* 0x022fe20000004100 */
[----:B------:R-:W-:Y:S01]  /*2650*/  @P3 MOV R7, R223 ;  /* 0x000000df00073202 */ /* 0x000fe20000000f00 */
[----:B------:R-:W-:Y:S01]  /*2660*/  BSSY B1, `(.L_x_47) ;  /* 0x000000a000017945 */ /* 0x000fe20003800000 */
[----:B------:R-:W-:Y:S02]  /*2670*/  ISETP.GT.AND P1, PT, R3, 0x8, P1 ;  /* 0x000000080300780c */ /* 0x000fe40000f24270 */
        /* <DEDUP_REMOVED lines=8> */
.L_x_48:
[----:B------:R-:W-:Y:S05]  /*2700*/  BSYNC B1 ;  /* 0x0000000000017941 */ /* 0x000fea0003800000 */
.L_x_47:
        /* <DEDUP_REMOVED lines=11> */
.L_x_50:
[----:B------:R-:W-:Y:S05]  /*27c0*/  BSYNC B1 ;  /* 0x0000000000017941 */ /* 0x000fea0003800000 */
.L_x_49:
        /* <DEDUP_REMOVED lines=13> */
.L_x_52:
[----:B------:R-:W-:Y:S05]  /*28a0*/  BSYNC B1 ;  /* 0x0000000000017941 */ /* 0x000fea0003800000 */
.L_x_51:
        /* <DEDUP_REMOVED lines=12> */
.L_x_54:
[----:B------:R-:W-:Y:S05]  /*2970*/  BSYNC B1 ;  /* 0x0000000000017941 */ /* 0x000fea0003800000 */
.L_x_53:
        /* <DEDUP_REMOVED lines=12> */
.L_x_56:
[----:B------:R-:W-:Y:S05]  /*2a40*/  BSYNC B1 ;  /* 0x0000000000017941 */ /* 0x000fea0003800000 */
.L_x_55:
[----:B-1---5:R-:W-:Y:S01]  /*2a50*/  HADD2.F32 R5, -RZ, R226.H0_H0 ;  /* 0x200000e2ff057230 */ /* 0x022fe20000004100 */
[----:B------:R-:W-:Y:S01]  /*2a60*/  @P1 MOV R7, R9 ;  /* 0x0000000900071202 */ /* 0x000fe20000000f00 */
[----:B------:R-:W-:Y:S01]  /*2a70*/  @P1 IMAD.MOV.U32 R6, RZ, RZ, R8 ;  /* 0x000000ffff061224 */ /* 0x000fe200078e0008 */
[----:B------:R-:W-:Y:S01]  /*2a80*/  ISETP.GT.AND P0, PT, R3, 0x8, P0 ;  /* 0x000000080300780c */ /* 0x000fe20000704270 */
[----:B------:R-:W-:Y:S01]  /*2a90*/  BSSY B1, `(.L_x_57) ;  /* 0x0000007000017945 */ /* 0x000fe20003800000 */
[----:B------:R-:W-:-:S04]  /*2aa0*/  FMUL R5, R5, R216 ;  /* 0x000000d805057220 */ /* 0x000fc80000400000 */
[----:B------:R-:W-:-:S05]  /*2ab0*/  FFMA R5, R134, R217, R5 ;  /* 0x000000d986057223 */ /* 0x000fca0000000005 */
[----:B------:R-:W-:-:S05]  /*2ac0*/  F2FP.F16.F32.PACK_AB R5, RZ, R5 ;  /* 0x00000005ff05723e */ /* 0x000fca00000000ff */
[----:B------:R1:W-:Y:S01]  /*2ad0*/  @P1 STG.E.U16 desc[UR36][R6.64+0x30], R5 ;  /* 0x0000300506001986 */ /* 0x0003e2000c101524 */
[----:B------:R-:W-:Y:S05]  /*2ae0*/  @!P0 BRA `(.L_x_58) ;  /* 0x0000000000048947 */ /* 0x000fea0003800000 */
[----:B------:R0:W5:Y:S02]  /*2af0*/  LDG.E.LTC128B.U16 R226, desc[UR36][R10.64+0x32] ;  /* 0x000032240ae27981 */ /* 0x000164000c1e1520 */
.L_x_58:
[----:B------:R-:W-:Y:S05]  /*2b00*/  BSYNC B1 ;  /* 0x0000000000017941 */ /* 0x000fea0003800000 */
.L_x_57:
        /* <DEDUP_REMOVED lines=13> */
.L_x_60:
[----:B------:R-:W-:Y:S05]  /*2be0*/  BSYNC B1 ;  /* 0x0000000000017941 */ /* 0x000fea0003800000 */
.L_x_59:
        /* <DEDUP_REMOVED lines=12> */
.L_x_62:
[----:B------:R-:W-:Y:S05]  /*2cb0*/  BSYNC B1 ;  /* 0x0000000000017941 */ /* 0x000fea0003800000 */
.L_x_61:
[----:B-1---5:R-:W-:Y:S01]  /*2cc0*/  HADD2.F32 R5, -RZ, R226.H0_H0 ;  /* 0x200000e2ff057230 */ /* 0x022fe20000004100 */
[----:B------:R-:W-:Y:S01]  /*2cd0*/  ISETP.GT.AND P1, PT, R3, 0x8, P1 ;  /* 0x000000080300780c */ /* 0x000fe20000f24270 */
[----:B------:R-:W-:Y:S01]  /*2ce0*/  @P3 IMAD.MOV.U32 R7, RZ, RZ, R223 ;  /* 0x000000ffff073224 */ /* 0x000fe200078e00df */
[----:B------:R-:W-:Y:S02]  /*2cf0*/  BSSY B1, `(.L_x_63) ;  /* 0x0000009000017945 */ /* 0x000fe40003800000 */
[----:B------:R-:W-:-:S04]  /*2d00*/  FMUL R6, R5, R216 ;  /* 0x000000d805067220 */ /* 0x000fc80000400000 */
[----:B------:R-:W-:-:S05]  /*2d10*/  FFMA R6, R137, R217, R6 ;  /* 0x000000d989067223 */ /* 0x000fca0000000006 */
[----:B------:R-:W-:-:S04]  /*2d20*/  F2FP.F16.F32.PACK_AB R6, RZ, R6 ;  /* 0x00000006ff06723e */ /* 0x000fc800000000ff */
[----:B------:R-:W-:Y:S02]  /*2d30*/  PRMT R5, R6, 0x7610, R5 ;  /* 0x0000761006057816 */ /* 0x000fe40000000005 */
[----:B------:R-:W-:-:S05]  /*2d40*/  @P3 MOV R6, R222 ;  /* 0x000000de00063202 */ /* 0x000fca0000000f00 */
[----:B------:R1:W-:Y:S01]  /*2d50*/  @P3 STG.E.U16 desc[UR36][R6.64+0x42], R5 ;  /* 0x0000420506003986 */ /* 0x0003e2000c101524 */
[----:B------:R-:W-:Y:S05]  /*2d60*/  @!P1 BRA `(.L_x_64) ;  /* 0x0000000000049947 */ /* 0x000fea0003800000 */
[----:B------:R0:W5:Y:S02]  /*2d70*/  LDG.E.LTC128B.U16 R226, desc[UR36][R10.64+0x40] ;  /* 0x000040240ae27981 */ /* 0x000164000c1e1520 */
.L_x_64:
[----:B------:R-:W-:Y:S05]  /*2d80*/  BSYNC B1 ;  /* 0x0000000000017941 */ /* 0x000fea0003800000 */
.L_x_63:
        /* <DEDUP_REMOVED lines=11> */
.L_x_66:
[----:B------:R-:W-:Y:S05]  /*2e40*/  BSYNC B1 ;  /* 0x0000000000017941 */ /* 0x000fea0003800000 */
.L_x_65:
[----:B-1---5:R-:W-:Y:S01]  /*2e50*/  HADD2.F32 R5, -RZ, R226.H0_H0 ;  /* 0x200000e2ff057230 */ /* 0x022fe20000004100 */
[----:B------:R-:W-:Y:S01]  /*2e60*/  @P0 MOV R7, R9 ;  /* 0x0000000900070202 */ /* 0x000fe20000000f00 */
[----:B------:R-:W-:Y:S01]  /*2e70*/  BSSY B1, `(.L_x_67) ;  /* 0x000000b000017945 */ /* 0x000fe20003800000 */
[----:B------:R-:W-:Y:S02]  /*2e80*/  ISETP.GT.AND P1, PT, R4, 0x28, PT ;  /* 0x000000280400780c */ /* 0x000fe40003f24270 */
[----:B------:R-:W-:Y:S02]  /*2e90*/  FMUL R6, R5, R216 ;  /* 0x000000d805067220 */ /* 0x000fe40000400000 */
[----:B------:R-:W-:Y:S02]  /*2ea0*/  ISETP.GT.AND P2, PT, R3, RZ, P1 ;  /* 0x000000ff0300720c */ /* 0x000fe40000f44270 */
[----:B------:R-:W-:-:S05]  /*2eb0*/  FFMA R6, R139, R217, R6 ;  /* 0x000000d98b067223 */ /* 0x000fca0000000006 */
[----:B------:R-:W-:-:S04]  /*2ec0*/  F2FP.F16.F32.PACK_AB R6, RZ, R6 ;  /* 0x00000006ff06723e */ /* 0x000fc800000000ff */
[----:B------:R-:W-:Y:S01]  /*2ed0*/  PRMT R5, R6, 0x7610, R5 ;  /* 0x0000761006057816 */ /* 0x000fe20000000005 */
[----:B------:R-:W-:-:S05]  /*2ee0*/  @P0 IMAD.MOV.U32 R6, RZ, RZ, R8 ;  /* 0x000000ffff060224 */ /* 0x000fca00078e0008 */
[----:B------:R1:W-:Y:S01]  /*2ef0*/  @P0 STG.E.U16 desc[UR36][R6.64+0x42], R5 ;  /* 0x0000420506000986 */ /* 0x0003e2000c101524 */
[----:B------:R-:W-:Y:S05]  /*2f00*/  @!P2 BRA `(.L_x_68) ;  /* 0x000000000004a947 */ /* 0x000fea0003800000 */
[----:B------:R0:W5:Y:S02]  /*2f10*/  LDG.E.LTC128B.U16 R226, desc[UR36][R20.64+0x50] ;  /* 0x0000502414e27981 */ /* 0x000164000c1e1520 */
.L_x_68:
[----:B------:R-:W-:Y:S05]  /*2f20*/  BSYNC B1 ;  /* 0x0000000000017941 */ /* 0x000fea0003800000 */
.L_x_67:
        /* <DEDUP_REMOVED lines=12> */
.L_x_70:
[----:B------:R-:W-:Y:S05]  /*2ff0*/  BSYNC B1 ;  /* 0x0000000000017941 */ /* 0x000fea0003800000 */
.L_x_69:
        /* <DEDUP_REMOVED lines=12> */
.L_x_72:
[----:B------:R-:W-:Y:S05]  /*30c0*/  BSYNC B1 ;  /* 0x0000000000017941 */ /* 0x000fea0003800000 */
.L_x_71:
        /* <DEDUP_REMOVED lines=11> */
.L_x_74:
[----:B------:R-:W-:Y:S05]  /*3180*/  BSYNC B1 ;  /* 0x0000000000017941 */ /* 0x000fea0003800000 */
.L_x_73:
        /* <DEDUP_REMOVED lines=13> */
.L_x_76:
[----:B------:R-:W-:Y:S05]  /*3260*/  BSYNC B1 ;  /* 0x0000000000017941 */ /* 0x000fea0003800000 */
.L_x_75:
        /* <DEDUP_REMOVED lines=12> */
.L_x_78:
[----:B------:R-:W-:Y:S05]  /*3330*/  BSYNC B1 ;  /* 0x0000000000017941 */ /* 0x000fea0003800000 */
.L_x_77:
        /* <DEDUP_REMOVED lines=12> */
.L_x_80:
[----:B------:R-:W-:Y:S05]  /*3400*/  BSYNC B1 ;  /* 0x0000000000017941 */ /* 0x000fea0003800000 */
.L_x_79:
        /* <DEDUP_REMOVED lines=11> */
.L_x_82:
[----:B------:R-:W-:Y:S05]  /*34c0*/  BSYNC B1 ;  /* 0x0000000000017941 */ /* 0x000fea0003800000 */
.L_x_81:
        /* <DEDUP_REMOVED lines=13> */
.L_x_84:
[----:B------:R-:W-:Y:S05]  /*35a0*/  BSYNC B1 ;  /* 0x0000000000017941 */ /* 0x000fea0003800000 */
.L_x_83:
        /* <DEDUP_REMOVED lines=12> */
.L_x_86:
[----:B------:R-:W-:Y:S05]  /*3670*/  BSYNC B1 ;  /* 0x0000000000017941 */ /* 0x000fea0003800000 */
.L_x_85:
        /* <DEDUP_REMOVED lines=12> */
.L_x_88:
[----:B------:R-:W-:Y:S05]  /*3740*/  BSYNC B1 ;  /* 0x0000000000017941 */ /* 0x000fea0003800000 */
.L_x_87:
        /* <DEDUP_REMOVED lines=11> */
.L_x_90:
[----:B------:R-:W-:Y:S05]  /*3800*/  BSYNC B1 ;  /* 0x0000000000017941 */ /* 0x000fea0003800000 */
.L_x_89:
        /* <DEDUP_REMOVED lines=13> */
.L_x_92:
[----:B------:R-:W-:Y:S05]  /*38e0*/  BSYNC B1 ;  /* 0x0000000000017941 */ /* 0x000fea0003800000 */
.L_x_91:
        /* <DEDUP_REMOVED lines=12> */
.L_x_94:
[----:B------:R-:W-:Y:S05]  /*39b0*/  BSYNC B1 ;  /* 0x0000000000017941 */ /* 0x000fea0003800000 */
.L_x_93:
        /* <DEDUP_REMOVED lines=12> */
.L_x_96:
[----:B------:R-:W-:Y:S05]  /*3a80*/  BSYNC B1 ;  /* 0x0000000000017941 */ /* 0x000fea0003800000 */
.L_x_95:
        /* <DEDUP_REMOVED lines=11> */
.L_x_98:
[----:B------:R-:W-:Y:S05]  /*3b40*/  BSYNC B1 ;  /* 0x0000000000017941 */ /* 0x000fea0003800000 */
.L_x_97:
        /* <DEDUP_REMOVED lines=13> */
.L_x_100:
[----:B------:R-:W-:Y:S05]  /*3c20*/  BSYNC B1 ;  /* 0x0000000000017941 */ /* 0x000fea0003800000 */
.L_x_99:
        /* <DEDUP_REMOVED lines=12> */
.L_x_102:
[----:B------:R-:W-:Y:S05]  /*3cf0*/  BSYNC B1 ;  /* 0x0000000000017941 */ /* 0x000fea0003800000 */
.L_x_101:
        /* <DEDUP_REMOVED lines=12> */
.L_x_104:
[----:B------:R-:W-:Y:S05]  /*3dc0*/  BSYNC B1 ;  /* 0x0000000000017941 */ /* 0x000fea0003800000 */
.L_x_103:
        /* <DEDUP_REMOVED lines=11> */
.L_x_106:
[----:B------:R-:W-:Y:S05]  /*3e80*/  BSYNC B1 ;  /* 0x0000000000017941 */ /* 0x000fea0003800000 */
.L_x_105:
        /* <DEDUP_REMOVED lines=13> */
.L_x_108:
[----:B------:R-:W-:Y:S05]  /*3f60*/  BSYNC B1 ;  /* 0x0000000000017941 */ /* 0x000fea0003800000 */
.L_x_107:
        /* <DEDUP_REMOVED lines=12> */
.L_x_110:
[----:B------:R-:W-:Y:S05]  /*4030*/  BSYNC B1 ;  /* 0x0000000000017941 */ /* 0x000fea0003800000 */
.L_x_109:
        /* <DEDUP_REMOVED lines=12> */
.L_x_112:
[----:B------:R-:W-:Y:S05]  /*4100*/  BSYNC B1 ;  /* 0x0000000000017941 */ /* 0x000fea0003800000 */
.L_x_111:
        /* <DEDUP_REMOVED lines=11> */
.L_x_114:
[----:B------:R-:W-:Y:S05]  /*41c0*/  BSYNC B1 ;  /* 0x0000000000017941 */ /* 0x000fea0003800000 */
.L_x_113:
        /* <DEDUP_REMOVED lines=13> */
.L_x_116:
[----:B------:R-:W-:Y:S05]  /*42a0*/  BSYNC B1 ;  /* 0x0000000000017941 */ /* 0x000fea0003800000 */
.L_x_115:
        /* <DEDUP_REMOVED lines=12> */
.L_x_118:
[----:B------:R-:W-:Y:S05]  /*4370*/  BSYNC B1 ;  /* 0x0000000000017941 */ /* 0x000fea0003800000 */
.L_x_117:
        /* <DEDUP_REMOVED lines=12> */
.L_x_120:
[----:B------:R-:W-:Y:S05]  /*4440*/  BSYNC B1 ;  /* 0x0000000000017941 */ /* 0x000fea0003800000 */
.L_x_119:
        /* <DEDUP_REMOVED lines=11> */
.L_x_122:
[----:B------:R-:W-:Y:S05]  /*4500*/  BSYNC B1 ;  /* 0x0000000000017941 */ /* 0x000fea0003800000 */
.L_x_121:
        /* <DEDUP_REMOVED lines=13> */
.L_x_124:
[----:B------:R-:W-:Y:S05]  /*45e0*/  BSYNC B1 ;  /* 0x0000000000017941 */ /* 0x000fea0003800000 */
.L_x_123:
        /* <DEDUP_REMOVED lines=12> */
.L_x_126:
[----:B------:R-:W-:Y:S05]  /*46b0*/  BSYNC B1 ;  /* 0x0000000000017941 */ /* 0x000fea0003800000 */
.L_x_125:
        /* <DEDUP_REMOVED lines=12> */
.L_x_128:
[----:B------:R-:W-:Y:S05]  /*4780*/  BSYNC B1 ;  /* 0x0000000000017941 */ /* 0x000fea0003800000 */
.L_x_127:
        /* <DEDUP_REMOVED lines=11> */
.L_x_130:
[----:B------:R-:W-:Y:S05]  /*4840*/  BSYNC B1 ;  /* 0x0000000000017941 */ /* 0x000fea0003800000 */
.L_x_129:
        /* <DEDUP_REMOVED lines=13> */
.L_x_132:
[----:B------:R-:W-:Y:S05]  /*4920*/  BSYNC B1 ;  /* 0x0000000000017941 */ /* 0x000fea0003800000 */
.L_x_131:
        /* <DEDUP_REMOVED lines=12> */
.L_x_134:
[----:B------:R-:W-:Y:S05]  /*49f0*/  BSYNC B1 ;  /* 0x0000000000017941 */ /* 0x000fea0003800000 */
.L_x_133:
        /* <DEDUP_REMOVED lines=12> */
.L_x_136:
[----:B------:R-:W-:Y:S05]  /*4ac0*/  BSYNC B1 ;  /* 0x0000000000017941 */ /* 0x000fea0003800000 */
.L_x_135:
        /* <DEDUP_REMOVED lines=11> */
.L_x_138:
[----:B------:R-:W-:Y:S05]  /*4b80*/  BSYNC B1 ;  /* 0x0000000000017941 */ /* 0x000fea0003800000 */
.L_x_137:
        /* <DEDUP_REMOVED lines=13> */
.L_x_140:
[----:B------:R-:W-:Y:S05]  /*4c60*/  BSYNC B1 ;  /* 0x0000000000017941 */ /* 0x000fea0003800000 */
.L_x_139:
        /* <DEDUP_REMOVED lines=12> */
.L_x_142:
[----:B------:R-:W-:Y:S05]  /*4d30*/  BSYNC B1 ;  /* 0x0000000000017941 */ /* 0x000fea0003800000 */
.L_x_141:
        /* <DEDUP_REMOVED lines=12> */
.L_x_144:
[----:B------:R-:W-:Y:S05]  /*4e00*/  BSYNC B1 ;  /* 0x0000000000017941 */ /* 0x000fea0003800000 */
.L_x_143:
        /* <DEDUP_REMOVED lines=11> */
.L_x_146:
[----:B------:R-:W-:Y:S05]  /*4ec0*/  BSYNC B1 ;  /* 0x0000000000017941 */ /* 0x000fea0003800000 */
.L_x_145:
        /* <DEDUP_REMOVED lines=13> */
.L_x_148:
[----:B------:R-:W-:Y:S05]  /*4fa0*/  BSYNC B1 ;  /* 0x0000000000017941 */ /* 0x000fea0003800000 */
.L_x_147:
        /* <DEDUP_REMOVED lines=12> */
.L_x_150:
[----:B------:R-:W-:Y:S05]  /*5070*/  BSYNC B1 ;  /* 0x0000000000017941 */ /* 0x000fea0003800000 */
.L_x_149:
        /* <DEDUP_REMOVED lines=12> */
.L_x_152:
[----:B------:R-:W-:Y:S05]  /*5140*/  BSYNC B1 ;  /* 0x0000000000017941 */ /* 0x000fea0003800000 */
.L_x_151:
        /* <DEDUP_REMOVED lines=11> */
.L_x_154:
[----:B------:R-:W-:Y:S05]  /*5200*/  BSYNC B1 ;  /* 0x0000000000017941 */ /* 0x000fea0003800000 */
.L_x_153:
        /* <DEDUP_REMOVED lines=13> */
.L_x_156:
[----:B------:R-:W-:Y:S05]  /*52e0*/  BSYNC B1 ;  /* 0x0000000000017941 */ /* 0x000fea0003800000 */
.L_x_155:
        /* <DEDUP_REMOVED lines=12> */
.L_x_158:
[----:B------:R-:W-:Y:S05]  /*53b0*/  BSYNC B1 ;  /* 0x0000000000017941 */ /* 0x000fea0003800000 */
.L_x_157:
        /* <DEDUP_REMOVED lines=12> */
.L_x_160:
[----:B------:R-:W-:Y:S05]  /*5480*/  BSYNC B1 ;  /* 0x0000000000017941 */ /* 0x000fea0003800000 */
.L_x_159:
        /* <DEDUP_REMOVED lines=11> */
.L_x_162:
[----:B------:R-:W-:Y:S05]  /*5540*/  BSYNC B1 ;  /* 0x0000000000017941 */ /* 0x000fea0003800000 */
.L_x_161:
        /* <DEDUP_REMOVED lines=13> */
.L_x_164:
[----:B------:R-:W-:Y:S05]  /*5620*/  BSYNC B1 ;  /* 0x0000000000017941 */ /* 0x000fea0003800000 */
.L_x_163:
        /* <DEDUP_REMOVED lines=12> */
.L_x_166:
[----:B------:R-:W-:Y:S05]  /*56f0*/  BSYNC B1 ;  /* 0x0000000000017941 */ /* 0x000fea0003800000 */
.L_x_165:
        /* <DEDUP_REMOVED lines=12> */
.L_x_168:
[----:B------:R-:W-:Y:S05]  /*57c0*/  BSYNC B1 ;  /* 0x0000000000017941 */ /* 0x000fea0003800000 */
.L_x_167:
        /* <DEDUP_REMOVED lines=11> */
.L_x_170:
[----:B------:R-:W-:Y:S05]  /*5880*/  BSYNC B1 ;  /* 0x0000000000017941 */ /* 0x000fea0003800000 */
.L_x_169:
        /* <DEDUP_REMOVED lines=13> */
.L_x_172:
[----:B------:R-:W-:Y:S05]  /*5960*/  BSYNC B1 ;  /* 0x0000000000017941 */ /* 0x000fea0003800000 */
.L_x_171:
        /* <DEDUP_REMOVED lines=12> */
.L_x_174:
[----:B------:R-:W-:Y:S05]  /*5a30*/  BSYNC B1 ;  /* 0x0000000000017941 */ /* 0x000fea0003800000 */
.L_x_173:
        /* <DEDUP_REMOVED lines=12> */
.L_x_176:
[----:B------:R-:W-:Y:S05]  /*5b00*/  BSYNC B1 ;  /* 0x0000000000017941 */ /* 0x000fea0003800000 */
.L_x_175:
        /* <DEDUP_REMOVED lines=11> */
.L_x_178:
[----:B------:R-:W-:Y:S05]  /*5bc0*/  BSYNC B1 ;  /* 0x0000000000017941 */ /* 0x000fea0003800000 */
.L_x_177:
        /* <DEDUP_REMOVED lines=13> */
.L_x_180:
[----:B------:R-:W-:Y:S05]  /*5ca0*/  BSYNC B1 ;  /* 0x0000000000017941 */ /* 0x000fea0003800000 */
.L_x_179:
        /* <DEDUP_REMOVED lines=12> */
.L_x_182:
[----:B------:R-:W-:Y:S05]  /*5d70*/  BSYNC B1 ;  /* 0x0000000000017941 */ /* 0x000fea0003800000 */
.L_x_181:
        /* <DEDUP_REMOVED lines=12> */
.L_x_184:
[----:B------:R-:W-:Y:S05]  /*5e40*/  BSYNC B1 ;  /* 0x0000000000017941 */ /* 0x000fea0003800000 */
.L_x_183:
        /* <DEDUP_REMOVED lines=11> */
.L_x_186:
[----:B------:R-:W-:Y:S05]  /*5f00*/  BSYNC B1 ;  /* 0x0000000000017941 */ /* 0x000fea0003800000 */
.L_x_185:
        /* <DEDUP_REMOVED lines=13> */
.L_x_188:
[----:B------:R-:W-:Y:S05]  /*5fe0*/  BSYNC B1 ;  /* 0x0000000000017941 */ /* 0x000fea0003800000 */
.L_x_187:
        /* <DEDUP_REMOVED lines=12> */
.L_x_190:
[----:B------:R-:W-:Y:S05]  /*60b0*/  BSYNC B1 ;  /* 0x0000000000017941 */ /* 0x000fea0003800000 */
.L_x_189:
        /* <DEDUP_REMOVED lines=12> */
.L_x_192:
[----:B------:R-:W-:Y:S05]  /*6180*/  BSYNC B1 ;  /* 0x0000000000017941 */ /* 0x000fea0003800000 */
.L_x_191:
        /* <DEDUP_REMOVED lines=11> */
.L_x_194:
[----:B------:R-:W-:Y:S05]  /*6240*/  BSYNC B1 ;  /* 0x0000000000017941 */ /* 0x000fea0003800000 */
.L_x_193:
        /* <DEDUP_REMOVED lines=13> */
.L_x_196:
[----:B------:R-:W-:Y:S05]  /*6320*/  BSYNC B1 ;  /* 0x0000000000017941 */ /* 0x000fea0003800000 */
.L_x_195:
        /* <DEDUP_REMOVED lines=12> */
.L_x_198:
[----:B------:R-:W-:Y:S05]  /*63f0*/  BSYNC B1 ;  /* 0x0000000000017941 */ /* 0x000fea0003800000 */
.L_x_197:
        /* <DEDUP_REMOVED lines=12> */
.L_x_200:
[----:B------:R-:W-:Y:S05]  /*64c0*/  BSYNC B1 ;  /* 0x0000000000017941 */ /* 0x000fea0003800000 */
.L_x_199:
        /* <DEDUP_REMOVED lines=11> */
.L_x_202:
[----:B------:R-:W-:Y:S05]  /*6580*/  BSYNC B1 ;  /* 0x0000000000017941 */ /* 0x000fea0003800000 */
.L_x_201:
        /* <DEDUP_REMOVED lines=13> */
.L_x_204:
[----:B------:R-:W-:Y:S05]  /*6660*/  BSYNC B1 ;  /* 0x0000000000017941 */ /* 0x000fea0003800000 */
.L_x_203:
        /* <DEDUP_REMOVED lines=12> */
.L_x_206:
[----:B------:R-:W-:Y:S05]  /*6730*/  BSYNC B1 ;  /* 0x0000000000017941 */ /* 0x000fea0003800000 */
.L_x_205:
        /* <DEDUP_REMOVED lines=12> */
.L_x_208:
[----:B------:R-:W-:Y:S05]  /*6800*/  BSYNC B1 ;  /* 0x0000000000017941 */ /* 0x000fea0003800000 */
.L_x_207:
        /* <DEDUP_REMOVED lines=11> */
.L_x_210:
[----:B------:R-:W-:Y:S05]  /*68c0*/  BSYNC B1 ;  /* 0x0000000000017941 */ /* 0x000fea0003800000 */
.L_x_209:
        /* <DEDUP_REMOVED lines=13> */
.L_x_212:
[----:B------:R-:W-:Y:S05]  /*69a0*/  BSYNC B1 ;  /* 0x0000000000017941 */ /* 0x000fea0003800000 */
.L_x_211:
        /* <DEDUP_REMOVED lines=12> */
.L_x_214:
[----:B------:R-:W-:Y:S05]  /*6a70*/  BSYNC B1 ;  /* 0x0000000000017941 */ /* 0x000fea0003800000 */
.L_x_213:
        /* <DEDUP_REMOVED lines=12> */
.L_x_216:
[----:B------:R-:W-:Y:S05]  /*6b40*/  BSYNC B1 ;  /* 0x0000000000017941 */ /* 0x000fea0003800000 */
.L_x_215:
        /* <DEDUP_REMOVED lines=11> */
.L_x_218:
[----:B------:R-:W-:Y:S05]  /*6c00*/  BSYNC B1 ;  /* 0x0000000000017941 */ /* 0x000fea0003800000 */
.L_x_217:
        /* <DEDUP_REMOVED lines=13> */
.L_x_220:
[----:B------:R-:W-:Y:S05]  /*6ce0*/  BSYNC B1 ;  /* 0x0000000000017941 */ /* 0x000fea0003800000 */
.L_x_219:
        /* <DEDUP_REMOVED lines=12> */
.L_x_222:
[----:B------:R-:W-:Y:S05]  /*6db0*/  BSYNC B1 ;  /* 0x0000000000017941 */ /* 0x000fea0003800000 */
.L_x_221:
        /* <DEDUP_REMOVED lines=12> */
.L_x_224:
[----:B------:R-:W-:Y:S05]  /*6e80*/  BSYNC B1 ;  /* 0x0000000000017941 */ /* 0x000fea0003800000 */
.L_x_223:
        /* <DEDUP_REMOVED lines=11> */
.L_x_226:
[----:B------:R-:W-:Y:S05]  /*6f40*/  BSYNC B1 ;  /* 0x0000000000017941 */ /* 0x000fea0003800000 */
.L_x_225:
        /* <DEDUP_REMOVED lines=13> */
.L_x_228:
[----:B------:R-:W-:Y:S05]  /*7020*/  BSYNC B1 ;  /* 0x0000000000017941 */ /* 0x000fea0003800000 */
.L_x_227:
        /* <DEDUP_REMOVED lines=12> */
.L_x_230:
[----:B------:R-:W-:Y:S05]  /*70f0*/  BSYNC B1 ;  /* 0x0000000000017941 */ /* 0x000fea0003800000 */
.L_x_229:
        /* <DEDUP_REMOVED lines=12> */
.L_x_232:
[----:B------:R-:W-:Y:S05]  /*71c0*/  BSYNC B1 ;  /* 0x0000000000017941 */ /* 0x000fea0003800000 */
.L_x_231:
        /* <DEDUP_REMOVED lines=11> */
.L_x_234:
[----:B------:R-:W-:Y:S05]  /*7280*/  BSYNC B1 ;  /* 0x0000000000017941 */ /* 0x000fea0003800000 */
.L_x_233:
        /* <DEDUP_REMOVED lines=13> */
.L_x_236:
[----:B------:R-:W-:Y:S05]  /*7360*/  BSYNC B1 ;  /* 0x0000000000017941 */ /* 0x000fea0003800000 */
.L_x_235:
        /* <DEDUP_REMOVED lines=12> */
.L_x_238:
[----:B------:R-:W-:Y:S05]  /*7430*/  BSYNC B1 ;  /* 0x0000000000017941 */ /* 0x000fea0003800000 */
.L_x_237:
        /* <DEDUP_REMOVED lines=12> */
.L_x_240:
[----:B------:R-:W-:Y:S05]  /*7500*/  BSYNC B1 ;  /* 0x0000000000017941 */ /* 0x000fea0003800000 */
.L_x_239:
        /* <DEDUP_REMOVED lines=11> */
.L_x_242:
[----:B------:R-:W-:Y:S05]  /*75c0*/  BSYNC B1 ;  /* 0x0000000000017941 */ /* 0x000fea0003800000 */
.L_x_241:
        /* <DEDUP_REMOVED lines=13> */
.L_x_244:
[----:B------:R-:W-:Y:S05]  /*76a0*/  BSYNC B1 ;  /* 0x0000000000017941 */ /* 0x000fea0003800000 */
.L_x_243:
        /* <DEDUP_REMOVED lines=12> */
.L_x_246:
[----:B------:R-:W-:Y:S05]  /*7770*/  BSYNC B1 ;  /* 0x0000000000017941 */ /* 0x000fea0003800000 */
.L_x_245:
        /* <DEDUP_REMOVED lines=12> */
.L_x_248:
[----:B------:R-:W-:Y:S05]  /*7840*/  BSYNC B1 ;  /* 0x0000000000017941 */ /* 0x000fea0003800000 */
.L_x_247:
        /* <DEDUP_REMOVED lines=11> */
.L_x_250:
[----:B------:R-:W-:Y:S05]  /*7900*/  BSYNC B1 ;  /* 0x0000000000017941 */ /* 0x000fea0003800000 */
.L_x_249:
        /* <DEDUP_REMOVED lines=13> */
.L_x_252:
[----:B------:R-:W-:Y:S05]  /*79e0*/  BSYNC B1 ;  /* 0x0000000000017941 */ /* 0x000fea0003800000 */
.L_x_251:
        /* <DEDUP_REMOVED lines=12> */
.L_x_254:
[----:B------:R-:W-:Y:S05]  /*7ab0*/  BSYNC B1 ;  /* 0x0000000000017941 */ /* 0x000fea0003800000 */
.L_x_253:
        /* <DEDUP_REMOVED lines=12> */
.L_x_256:
[----:B------:R-:W-:Y:S05]  /*7b80*/  BSYNC B1 ;  /* 0x0000000000017941 */ /* 0x000fea0003800000 */
.L_x_255:
        /* <DEDUP_REMOVED lines=11> */
.L_x_258:
[----:B------:R-:W-:Y:S05]  /*7c40*/  BSYNC B1 ;  /* 0x0000000000017941 */ /* 0x000fea0003800000 */
.L_x_257:
        /* <DEDUP_REMOVED lines=13> */
.L_x_260:
[----:B------:R-:W-:Y:S05]  /*7d20*/  BSYNC B1 ;  /* 0x0000000000017941 */ /* 0x000fea0003800000 */
.L_x_259:
        /* <DEDUP_REMOVED lines=12> */
.L_x_262:
[----:B------:R-:W-:Y:S05]  /*7df0*/  BSYNC B1 ;  /* 0x0000000000017941 */ /* 0x000fea0003800000 */
.L_x_261:
        /* <DEDUP_REMOVED lines=12> */
.L_x_264:
[----:B------:R-:W-:Y:S05]  /*7ec0*/  BSYNC B1 ;  /* 0x0000000000017941 */ /* 0x000fea0003800000 */
.L_x_263:
        /* <DEDUP_REMOVED lines=11> */
.L_x_266:
[----:B------:R-:W-:Y:S05]  /*7f80*/  BSYNC B1 ;  /* 0x0000000000017941 */ /* 0x000fea0003800000 */
.L_x_265:
        /* <DEDUP_REMOVED lines=13> */
.L_x_268:
[----:B------:R-:W-:Y:S05]  /*8060*/  BSYNC B1 ;  /* 0x0000000000017941 */ /* 0x000fea0003800000 */
.L_x_267:
        /* <DEDUP_REMOVED lines=12> */
.L_x_270:
[----:B------:R-:W-:Y:S05]  /*8130*/  BSYNC B1 ;  /* 0x0000000000017941 */ /* 0x000fea0003800000 */
.L_x_269:
        /* <DEDUP_REMOVED lines=12> */
.L_x_272:
[----:B------:R-:W-:Y:S05]  /*8200*/  BSYNC B1 ;  /* 0x0000000000017941 */ /* 0x000fea0003800000 */
.L_x_271:
        /* <DEDUP_REMOVED lines=11> */
.L_x_274:
[----:B------:R-:W-:Y:S05]  /*82c0*/  BSYNC B1 ;  /* 0x0000000000017941 */ /* 0x000fea0003800000 */
.L_x_273:
        /* <DEDUP_REMOVED lines=13> */
.L_x_276:
[----:B------:R-:W-:Y:S05]  /*83a0*/  BSYNC B1 ;  /* 0x0000000000017941 */ /* 0x000fea0003800000 */
.L_x_275:
        /* <DEDUP_REMOVED lines=12> */
.L_x_278:
[----:B------:R-:W-:Y:S05]  /*8470*/  BSYNC B1 ;  /* 0x0000000000017941 */ /* 0x000fea0003800000 */
.L_x_277:
        /* <DEDUP_REMOVED lines=12> */
.L_x_280:
[----:B------:R-:W-:Y:S05]  /*8540*/  BSYNC B1 ;  /* 0x0000000000017941 */ /* 0x000fea0003800000 */
.L_x_279:
        /* <DEDUP_REMOVED lines=11> */
.L_x_282:
[----:B------:R-:W-:Y:S05]  /*8600*/  BSYNC B1 ;  /* 0x0000000000017941 */ /* 0x000fea0003800000 */
.L_x_281:
        /* <DEDUP_REMOVED lines=13> */
.L_x_284:
[----:B------:R-:W-:Y:S05]  /*86e0*/  BSYNC B1 ;  /* 0x0000000000017941 */ /* 0x000fea0003800000 */
.L_x_283:
        /* <DEDUP_REMOVED lines=12> */
.L_x_286:
[----:B------:R-:W-:Y:S05]  /*87b0*/  BSYNC B1 ;  /* 0x0000000000017941 */ /* 0x000fea0003800000 */
.L_x_285:
        /* <DEDUP_REMOVED lines=12> */
.L_x_288:
[----:B------:R-:W-:Y:S05]  /*8880*/  BSYNC B1 ;  /* 0x0000000000017941 */ /* 0x000fea0003800000 */
.L_x_287:
        /* <DEDUP_REMOVED lines=11> */
.L_x_290:
[----:B------:R-:W-:Y:S05]  /*8940*/  BSYNC B1 ;  /* 0x0000000000017941 */ /* 0x000fea0003800000 */
.L_x_289:
        /* <DEDUP_REMOVED lines=13> */
.L_x_292:
[----:B------:R-:W-:Y:S05]  /*8a20*/  BSYNC B1 ;  /* 0x0000000000017941 */ /* 0x000fea0003800000 */
.L_x_291:
        /* <DEDUP_REMOVED lines=12> */
.L_x_294:
[----:B------:R-:W-:Y:S05]  /*8af0*/  BSYNC B1 ;  /* 0x0000000000017941 */ /* 0x000fea0003800000 */
.L_x_293:
        /* <DEDUP_REMOVED lines=12> */
.L_x_296:
[----:B------:R-:W-:Y:S05]  /*8bc0*/  BSYNC B1 ;  /* 0x0000000000017941 */ /* 0x000fea0003800000 */
.L_x_295:
        /* <DEDUP_REMOVED lines=11> */
.L_x_298:
[----:B------:R-:W-:Y:S05]  /*8c80*/  BSYNC B1 ;  /* 0x0000000000017941 */ /* 0x000fea0003800000 */
.L_x_297:
        /* <DEDUP_REMOVED lines=13> */
.L_x_300:
[----:B------:R-:W-:Y:S05]  /*8d60*/  BSYNC B1 ;  /* 0x0000000000017941 */ /* 0x000fea0003800000 */
.L_x_299:
        /* <DEDUP_REMOVED lines=12> */
.L_x_302:
[----:B------:R-:W-:Y:S05]  /*8e30*/  BSYNC B1 ;  /* 0x0000000000017941 */ /* 0x000fea0003800000 */
.L_x_301:
        /* <DEDUP_REMOVED lines=12> */
.L_x_304:
[----:B------:R-:W-:Y:S05]  /*8f00*/  BSYNC B1 ;  /* 0x0000000000017941 */ /* 0x000fea0003800000 */
.L_x_303:
        /* <DEDUP_REMOVED lines=11> */
.L_x_306:
[----:B------:R-:W-:Y:S05]  /*8fc0*/  BSYNC B1 ;  /* 0x0000000000017941 */ /* 0x000fea0003800000 */
.L_x_305:
        /* <DEDUP_REMOVED lines=13> */
.L_x_308:
[----:B------:R-:W-:Y:S05]  /*90a0*/  BSYNC B1 ;  /* 0x0000000000017941 */ /* 0x000fea0003800000 */
.L_x_307:
        /* <DEDUP_REMOVED lines=12> */
.L_x_310:
[----:B------:R-:W-:Y:S05]  /*9170*/  BSYNC B1 ;  /* 0x0000000000017941 */ /* 0x000fea0003800000 */
.L_x_309:
        /* <DEDUP_REMOVED lines=12> */
.L_x_312:
[----:B------:R-:W-:Y:S05]  /*9240*/  BSYNC B1 ;  /* 0x0000000000017941 */ /* 0x000fea0003800000 */
.L_x_311:
        /* <DEDUP_REMOVED lines=11> */
.L_x_314:
[----:B------:R-:W-:Y:S05]  /*9300*/  BSYNC B1 ;  /* 0x0000000000017941 */ /* 0x000fea0003800000 */
.L_x_313:
        /* <DEDUP_REMOVED lines=13> */
.L_x_316:
[----:B------:R-:W-:Y:S05]  /*93e0*/  BSYNC B1 ;  /* 0x0000000000017941 */ /* 0x000fea0003800000 */
.L_x_315:
        /* <DEDUP_REMOVED lines=12> */
.L_x_318:
[----:B------:R-:W-:Y:S05]  /*94b0*/  BSYNC B1 ;  /* 0x0000000000017941 */ /* 0x000fea0003800000 */
.L_x_317:
        /* <DEDUP_REMOVED lines=12> */
.L_x_320:
[----:B------:R-:W-:Y:S05]  /*9580*/  BSYNC B1 ;  /* 0x0000000000017941 */ /* 0x000fea0003800000 */
.L_x_319:
        /* <DEDUP_REMOVED lines=11> */
.L_x_322:
[----:B------:R-:W-:Y:S05]  /*9640*/  BSYNC B1 ;  /* 0x0000000000017941 */ /* 0x000fea0003800000 */
.L_x_321:
        /* <DEDUP_REMOVED lines=13> */
.L_x_324:
[----:B------:R-:W-:Y:S05]  /*9720*/  BSYNC B1 ;  /* 0x0000000000017941 */ /* 0x000fea0003800000 */
.L_x_323:
        /* <DEDUP_REMOVED lines=12> */
.L_x_326:
[----:B------:R-:W-:Y:S05]  /*97f0*/  BSYNC B1 ;  /* 0x0000000000017941 */ /* 0x000fea0003800000 */
.L_x_325:
        /* <DEDUP_REMOVED lines=12> */
.L_x_328:
[----:B------:R-:W-:Y:S05]  /*98c0*/  BSYNC B1 ;  /* 0x0000000000017941 */ /* 0x000fea0003800000 */
.L_x_327:
        /* <DEDUP_REMOVED lines=11> */
.L_x_330:
[----:B------:R-:W-:Y:S05]  /*9980*/  BSYNC B1 ;  /* 0x0000000000017941 */ /* 0x000fea0003800000 */
.L_x_329:
        /* <DEDUP_REMOVED lines=13> */
.L_x_332:
[----:B------:R-:W-:Y:S05]  /*9a60*/  BSYNC B1 ;  /* 0x0000000000017941 */ /* 0x000fea0003800000 */
.L_x_331:
        /* <DEDUP_REMOVED lines=12> */
.L_x_334:
[----:B------:R-:W-:Y:S05]  /*9b30*/  BSYNC B1 ;  /* 0x0000000000017941 */ /* 0x000fea0003800000 */
.L_x_333:
        /* <DEDUP_REMOVED lines=12> */
.L_x_336:
[----:B------:R-:W-:Y:S05]  /*9c00*/  BSYNC B1 ;  /* 0x0000000000017941 */ /* 0x000fea0003800000 */
.L_x_335:
        /* <DEDUP_REMOVED lines=11> */
.L_x_338:
[----:B------:R-:W-:Y:S05]  /*9cc0*/  BSYNC B1 ;  /* 0x0000000000017941 */ /* 0x000fea0003800000 */
.L_x_337:
        /* <DEDUP_REMOVED lines=13> */
.L_x_340:
[----:B------:R-:W-:Y:S05]  /*9da0*/  BSYNC B1 ;  /* 0x0000000000017941 */ /* 0x000fea0003800000 */
.L_x_339:
        /* <DEDUP_REMOVED lines=12> */
.L_x_342:
[----:B------:R-:W-:Y:S05]  /*9e70*/  BSYNC B1 ;  /* 0x0000000000017941 */ /* 0x000fea0003800000 */
.L_x_341:
        /* <DEDUP_REMOVED lines=12> */
.L_x_344:
[----:B------:R-:W-:Y:S05]  /*9f40*/  BSYNC B1 ;  /* 0x0000000000017941 */ /* 0x000fea0003800000 */
.L_x_343:
        /* <DEDUP_REMOVED lines=11> */
.L_x_346:
[----:B------:R-:W-:Y:S05]  /*a000*/  BSYNC B1 ;  /* 0x0000000000017941 */ /* 0x000fea0003800000 */
.L_x_345:
        /* <DEDUP_REMOVED lines=13> */
.L_x_348:
[----:B------:R-:W-:Y:S05]  /*a0e0*/  BSYNC B1 ;  /* 0x0000000000017941 */ /* 0x000fea0003800000 */
.L_x_347:
        /* <DEDUP_REMOVED lines=12> */
.L_x_350:
[----:B------:R-:W-:Y:S05]  /*a1b0*/  BSYNC B1 ;  /* 0x0000000000017941 */ /* 0x000fea0003800000 */
.L_x_349:
        /* <DEDUP_REMOVED lines=12> */
.L_x_352:
[----:B------:R-:W-:Y:S05]  /*a280*/  BSYNC B1 ;  /* 0x0000000000017941 */ /* 0x000fea0003800000 */
.L_x_351:
        /* <DEDUP_REMOVED lines=11> */
.L_x_354:
[----:B------:R-:W-:Y:S05]  /*a340*/  BSYNC B1 ;  /* 0x0000000000017941 */ /* 0x000fea0003800000 */
.L_x_353:
        /* <DEDUP_REMOVED lines=13> */
.L_x_356:
[----:B------:R-:W-:Y:S05]  /*a420*/  BSYNC B1 ;  /* 0x0000000000017941 */ /* 0x000fea0003800000 */
.L_x_355:
        /* <DEDUP_REMOVED lines=12> */
.L_x_358:
[----:B------:R-:W-:Y:S05]  /*a4f0*/  BSYNC B1 ;  /* 0x0000000000017941 */ /* 0x000fea0003800000 */
.L_x_357:
        /* <DEDUP_REMOVED lines=12> */
.L_x_360:
[----:B------:R-:W-:Y:S05]  /*a5c0*/  BSYNC B1 ;  /* 0x0000000000017941 */ /* 0x000fea0003800000 */
.L_x_359:
        /* <DEDUP_REMOVED lines=11> */
.L_x_362:
[----:B------:R-:W-:Y:S05]  /*a680*/  BSYNC B1 ;  /* 0x0000000000017941 */ /* 0x000fea0003800000 */
.L_x_361:
        /* <DEDUP_REMOVED lines=13> */
.L_x_364:
[----:B------:R-:W-:Y:S05]  /*a760*/  BSYNC B1 ;  /* 0x0000000000017941 */ /* 0x000fea0003800000 */
.L_x_363:
        /* <DEDUP_REMOVED lines=12> */
.L_x_366:
[----:B------:R-:W-:Y:S05]  /*a830*/  BSYNC B1 ;  /* 0x0000000000017941 */ /* 0x000fea0003800000 */
.L_x_365:
        /* <DEDUP_REMOVED lines=12> */
.L_x_368:
[----:B------:R-:W-:Y:S05]  /*a900*/  BSYNC B1 ;  /* 0x0000000000017941 */ /* 0x000fea0003800000 */
.L_x_367:
        /* <DEDUP_REMOVED lines=11> */
.L_x_370:
[----:B------:R-:W-:Y:S05]  /*a9c0*/  BSYNC B1 ;  /* 0x0000000000017941 */ /* 0x000fea0003800000 */
.L_x_369:
        /* <DEDUP_REMOVED lines=13> */
.L_x_372:
[----:B------:R-:W-:Y:S05]  /*aaa0*/  BSYNC B1 ;  /* 0x0000000000017941 */ /* 0x000fea0003800000 */
.L_x_371:
        /* <DEDUP_REMOVED lines=12> */
.L_x_374:
[----:B------:R-:W-:Y:S05]  /*ab70*/  BSYNC B1 ;  /* 0x0000000000017941 */ /* 0x000fea0003800000 */
.L_x_373:
        /* <DEDUP_REMOVED lines=12> */
.L_x_376:
[----:B------:R-:W-:Y:S05]  /*ac40*/  BSYNC B1 ;  /* 0x0000000000017941 */ /* 0x000fea0003800000 */
.L_x_375:
        /* <DEDUP_REMOVED lines=11> */
.L_x_378:
[----:B------:R-:W-:Y:S05]  /*ad00*/  BSYNC B1 ;  /* 0x0000000000017941 */ /* 0x000fea0003800000 */
.L_x_377:
        /* <DEDUP_REMOVED lines=13> */
.L_x_380:
[----:B------:R-:W-:Y:S05]  /*ade0*/  BSYNC B1 ;  /* 0x0000000000017941 */ /* 0x000fea0003800000 */
.L_x_379:
        /* <DEDUP_REMOVED lines=12> */
.L_x_382:
[----:B------:R-:W-:Y:S05]  /*aeb0*/  BSYNC B1 ;  /* 0x0000000000017941 */ /* 0x000fea0003800000 */
.L_x_381:
        /* <DEDUP_REMOVED lines=12> */
.L_x_384:
[----:B------:R-:W-:Y:S05]  /*af80*/  BSYNC B1 ;  /* 0x0000000000017941 */ /* 0x000fea0003800000 */
.L_x_383:
        /* <DEDUP_REMOVED lines=11> */
.L_x_386:
[----:B------:R-:W-:Y:S05]  /*b040*/  BSYNC B1 ;  /* 0x0000000000017941 */ /* 0x000fea0003800000 */
.L_x_385:
        /* <DEDUP_REMOVED lines=13> */
.L_x_388:
[----:B------:R-:W-:Y:S05]  /*b120*/  BSYNC B1 ;  /* 0x0000000000017941 */ /* 0x000fea0003800000 */
.L_x_387:
        /* <DEDUP_REMOVED lines=12> */
.L_x_390:
[----:B------:R-:W-:Y:S05]  /*b1f0*/  BSYNC B1 ;  /* 0x0000000000017941 */ /* 0x000fea0003800000 */
.L_x_389:
        /* <DEDUP_REMOVED lines=12> */
.L_x_392:
[----:B------:R-:W-:Y:S05]  /*b2c0*/  BSYNC B1 ;  /* 0x0000000000017941 */ /* 0x000fea0003800000 */
.L_x_391:
        /* <DEDUP_REMOVED lines=11> */
.L_x_394:
[----:B------:R-:W-:Y:S05]  /*b380*/  BSYNC B1 ;  /* 0x0000000000017941 */ /* 0x000fea0003800000 */
.L_x_393:
        /* <DEDUP_REMOVED lines=13> */
.L_x_396:
[----:B------:R-:W-:Y:S05]  /*b460*/  BSYNC B1 ;  /* 0x0000000000017941 */ /* 0x000fea0003800000 */
.L_x_395:
        /* <DEDUP_REMOVED lines=12> */
.L_x_398:
[----:B------:R-:W-:Y:S05]  /*b530*/  BSYNC B1 ;  /* 0x0000000000017941 */ /* 0x000fea0003800000 */
.L_x_397:
        /* <DEDUP_REMOVED lines=12> */
.L_x_400:
[----:B------:R-:W-:Y:S05]  /*b600*/  BSYNC B1 ;  /* 0x0000000000017941 */ /* 0x000fea0003800000 */
.L_x_399:
        /* <DEDUP_REMOVED lines=11> */
.L_x_402:
[----:B------:R-:W-:Y:S05]  /*b6c0*/  BSYNC B1 ;  /* 0x0000000000017941 */ /* 0x000fea0003800000 */
.L_x_401:
        /* <DEDUP_REMOVED lines=13> */
.L_x_404:
[----:B------:R-:W-:Y:S05]  /*b7a0*/  BSYNC B1 ;  /* 0x0000000000017941 */ /* 0x000fea0003800000 */
.L_x_403:
        /* <DEDUP_REMOVED lines=13> */
.L_x_406:
[----:B------:R-:W-:Y:S05]  /*b880*/  BSYNC B1 ;  /* 0x0000000000017941 */ /* 0x000fea0003800000 */
.L_x_405:
[----:B-1---5:R-:W-:Y:S01]  /*b890*/  HADD2.F32 R5, -RZ, R226.H0_H0 ;  /* 0x200000e2ff057230 */ /* 0x022fe20000004100 */
[----:B------:R-:W-:Y:S01]  /*b8a0*/  ISETP.GT.AND P1, PT, R3, 0x8, P1 ;  /* 0x000000080300780c */ /* 0x000fe20000f24270 */
[----:B------:R-:W-:Y:S03]  /*b8b0*/  BSSY B1, `(.L_x_407) ;  /* 0x0000007000017945 */ /* 0x000fe60003800000 */
[----:B------:R-:W-:-:S04]  /*b8c0*/  FMUL R4, R5, R216 ;  /* 0x000000d805047220 */ /* 0x000fc80000400000 */
[----:B------:R-:W-:-:S05]  /*b8d0*/  FFMA R4, R117, R217, R4 ;  /* 0x000000d975047223 */ /* 0x000fca0000000004 */
[----:B------:R-:W-:-:S05]  /*b8e0*/  F2FP.F16.F32.PACK_AB R4, RZ, R4 ;  /* 0x00000004ff04723e */ /* 0x000fca00000000ff */
[----:B------:R1:W-:Y:S01]  /*b8f0*/  @P3 STG.E.U16 desc[UR36][R222.64+0x2f2], R4 ;  /* 0x0002f204de003986 */ /* 0x0003e2000c101524 */
[----:B------:R-:W-:Y:S05]  /*b900*/  @!P1 BRA `(.L_x_408) ;  /* 0x0000000000049947 */ /* 0x000fea0003800000 */
[----:B------:R0:W5:Y:S02]  /*b910*/  LDG.E.LTC128B.U16 R226, desc[UR36][R10.64+0x2f0] ;  /* 0x0002f0240ae27981 */ /* 0x000164000c1e1520 */
.L_x_408:
[----:B------:R-:W-:Y:S05]  /*b920*/  BSYNC B1 ;  /* 0x0000000000017941 */ /* 0x000fea0003800000 */
.L_x_407:
[----:B-----5:R-:W-:Y:S01]  /*b930*/  HADD2.F32 R5, -RZ, R226.H0_H0 ;  /* 0x200000e2ff057230 */ /* 0x020fe20000004100 */
[----:B------:R-:W-:Y:S01]  /*b940*/  ISETP.GT.AND P0, PT, R3, 0x8, P0 ;  /* 0x000000080300780c */ /* 0x000fe20000704270 */
[----:B-1----:R-:W-:Y:S01]  /*b950*/  @P1 IMAD.MOV.U32 R4, RZ, RZ, R8 ;  /* 0x000000ffff041224 */ /* 0x002fe200078e0008 */
        /* <DEDUP_REMOVED lines=9> */
.L_x_410:
[----:B------:R-:W-:Y:S05]  /*b9f0*/  BSYNC B1 ;  /* 0x0000000000017941 */ /* 0x000fea0003800000 */
.L_x_409:
[----:B------:R-:W-:Y:S05]  /*ba00*/  @!P0 BRA `(.L_x_411) ;  /* 0x0000004c00888947 */ /* 0x000fea0003800000 */
[----:B-----5:R-:W-:-:S05]  /*ba10*/  HADD2.F32 R3, -RZ, R226.H0_H0 ;  /* 0x200000e2ff037230 */ /* 0x020fca0000004100 */
[----:B-1----:R-:W-:-:S04]  /*ba20*/  FMUL R4, R3, R216 ;  /* 0x000000d803047220 */ /* 0x002fc80000400000 */
[----:B------:R-:W-:-:S05]  /*ba30*/  FFMA R4, R119, R217, R4 ;  /* 0x000000d977047223 */ /* 0x000fca0000000004 */
[----:B------:R-:W-:-:S05]  /*ba40*/  F2FP.F16.F32.PACK_AB R4, RZ, R4 ;  /* 0x00000004ff04723e */ /* 0x000fca00000000ff */
[----:B------:R1:W-:Y:S01]  /*ba50*/  STG.E.U16 desc[UR36][R8.64+0x2f2], R4 ;  /* 0x0002f20408007986 */ /* 0x0003e2000c101524 */
[----:B------:R-:W-:Y:S05]  /*ba60*/  BRA `(.L_x_411) ;  /* 0x0000004c00707947 */ /* 0x000fea0003800000 */
.L_x_30:
[----:B------:R-:W-:Y:S01]  /*ba70*/  ULDC.64 UR4, c[0x0][0x5c0] ;  /* 0x0001700000047ab9 */ /* 0x000fe20000000a00 */
[----:B------:R-:W-:Y:S01]  /*ba80*/  ISETP.GT.AND P3, PT, R4, 0x1, PT ;  /* 0x000000010400780c */ /* 0x000fe20003f64270 */
[-C--:B------:R-:W-:Y:S01]  /*ba90*/  FMUL R6, R120, R217.reuse ;  /* 0x000000d978067220 */ /* 0x080fe20000400000 */
[----:B------:R-:W-:Y:S01]  /*baa0*/  LEA R10, P2, R20, UR4, 0x1 ;  /* 0x00000004140a7c11 */ /* 0x000fe2000f8408ff */
[-C--:B------:R-:W-:Y:S01]  /*bab0*/  FMUL R5, R121, R217.reuse ;  /* 0x000000d979057220 */ /* 0x080fe20000400000 */
[----:B------:R-:W-:Y:S01]  /*bac0*/  SHF.L.U64.HI R9, R8, 0x4, R9 ;  /* 0x0000000408097819 */ /* 0x000fe20000010209 */
[-C--:B------:R-:W-:Y:S01]  /*bad0*/  FMUL R122, R122, R217.reuse ;  /* 0x000000d97a7a7220 */ /* 0x080fe20000400000 */
[----:B------:R-:W-:Y:S01]  /*bae0*/  LEA.HI.X R11, R20, UR5, R221, 0x1, P2 ;  /* 0x00000005140b7c11 */ /* 0x000fe200090f0cdd */
[-C--:B------:R-:W-:Y:S01]  /*baf0*/  FMUL R123, R123, R217.reuse ;  /* 0x000000d97b7b7220 */ /* 0x080fe20000400000 */
[----:B------:R-:W-:Y:S01]  /*bb00*/  ISETP.GT.AND P2, PT, R3, RZ, P3 ;  /* 0x000000ff0300720c */ /* 0x000fe20001f44270 */
[-C--:B------:R-:W-:Y:S01]  /*bb10*/  FMUL R124, R124, R217.reuse ;  /* 0x000000d97c7c7220 */ /* 0x080fe20000400000 */
[----:B------:R-:W-:Y:S01]  /*bb20*/  F2FP.F16.F32.PACK_AB R6, RZ, R6 ;  /* 0x00000006ff06723e */ /* 0x000fe200000000ff */
[----:B------:R-:W-:Y:S01]  /*bb30*/  FMUL R125, R125, R217 ;  /* 0x000000d97d7d7220 */ /* 0x000fe20000400000 */
[----:B------:R-:W-:Y:S01]  /*bb40*/  F2FP.F16.F32.PACK_AB R5, RZ, R5 ;  /* 0x00000005ff05723e */ /* 0x000fe200000000ff */
[-C--:B------:R-:W-:Y:S01]  /*bb50*/  FMUL R126, R126, R217.reuse ;  /* 0x000000d97e7e7220 */ /* 0x080fe20000400000 */
[C---:B------:R-:W-:Y:S01]  /*bb60*/  ISETP.GT.AND P3, PT, R3.reuse, 0x8, P3 ;  /* 0x000000080300780c */ /* 0x040fe20001f64270 */
[----:B------:R0:W-:Y:S01]  /*bb70*/  @P0 STG.E.U16 desc[UR36][R10.64], R6 ;  /* 0x000000060a000986 */ /* 0x0001e2000c101524 */
[----:B------:R-:W-:Y:S01]  /*bb80*/  ISETP.GT.AND P1, PT, R3, 0x8, P1 ;  /* 0x000000080300780c */ /* 0x000fe20000f24270 */
[-C--:B------:R-:W-:Y:S01]  /*bb90*/  FMUL R127, R127, R217.reuse ;  /* 0x000000d97f7f7220 */ /* 0x080fe20000400000 */
[----:B------:R-:W-:Y:S01]  /*bba0*/  LEA R8, P4, R8, R10, 0x4 ;  /* 0x0000000a08087211 */ /* 0x000fe200078820ff */
[-C--:B------:R-:W-:Y:S01]  /*bbb0*/  FMUL R128, R128, R217.reuse ;  /* 0x000000d980807220 */ /* 0x080fe20000400000 */
[----:B------:R-:W-:Y:S01]  /*bbc0*/  ISETP.GT.AND P0, PT, R4, 0x9, PT ;  /* 0x000000090400780c */ /* 0x000fe20003f04270 */
[----:B------:R-:W-:Y:S01]  /*bbd0*/  FMUL R129, R129, R217 ;  /* 0x000000d981817220 */ /* 0x000fe20000400000 */
[----:B------:R-:W-:Y:S01]  /*bbe0*/  @P2 MOV R7, R11 ;  /* 0x0000000b00072202 */ /* 0x000fe20000000f00 */
[----:B------:R-:W-:Y:S01]  /*bbf0*/  IMAD.X R9, R9, 0x1, R11, P4 ;  /* 0x0000000109097824 */ /* 0x000fe200020e060b */
[----:B------:R-:W-:Y:S01]  /*bc00*/  F2FP.F16.F32.PACK_AB R122, RZ, R122 ;  /* 0x0000007aff7a723e */ /* 0x000fe200000000ff */
[----:B------:R-:W-:Y:S01]  /*bc10*/  FMUL R130, R130, R217 ;  /* 0x000000d982827220 */ /* 0x000fe20000400000 */
[----:B------:R-:W-:Y:S01]  /*bc20*/  ISETP.GT.AND P4, PT, R3, RZ, P0 ;  /* 0x000000ff0300720c */ /* 0x000fe20000784270 */
[----:B0-----:R-:W-:Y:S01]  /*bc30*/  @P2 IMAD.MOV.U32 R6, RZ, RZ, R10 ;  /* 0x000000ffff062224 */ /* 0x001fe200078e000a */
[----:B------:R-:W-:Y:S01]  /*bc40*/  F2FP.F16.F32.PACK_AB R123, RZ, R123 ;  /* 0x0000007bff7b723e */ /* 0x000fe200000000ff */
[-C--:B------:R-:W-:Y:S01]  /*bc50*/  FMUL R131, R131, R217.reuse ;  /* 0x000000d983837220 */ /* 0x080fe20000400000 */
[----:B------:R-:W-:Y:S01]  /*bc60*/  F2FP.F16.F32.PACK_AB R124, RZ, R124 ;  /* 0x0000007cff7c723e */ /* 0x000fe200000000ff */
[-C--:B------:R-:W-:Y:S01]  /*bc70*/  FMUL R132, R132, R217.reuse ;  /* 0x000000d984847220 */ /* 0x080fe20000400000 */
[----:B------:R0:W-:Y:S01]  /*bc80*/  @P2 STG.E.U16 desc[UR36][R6.64+0x2], R5 ;  /* 0x0000020506002986 */ /* 0x0001e2000c101524 */
[----:B------:R-:W-:Y:S01]  /*bc90*/  ISETP.GT.AND P2, PT, R4, 0x8, PT ;  /* 0x000000080400780c */ /* 0x000fe20003f44270 */
[----:B------:R-:W-:Y:S01]  /*bca0*/  FMUL R133, R133, R217 ;  /* 0x000000d985857220 */ /* 0x000fe20000400000 */
[----:B------:R-:W-:Y:S01]  /*bcb0*/  F2FP.F16.F32.PACK_AB R125, RZ, R125 ;  /* 0x0000007dff7d723e */ /* 0x000fe200000000ff */
[----:B------:R-:W-:Y:S01]  /*bcc0*/  @P1 STG.E.U16 desc[UR36][R8.64], R122 ;  /* 0x0000007a08001986 */ /* 0x000fe2000c101524 */
[C---:B------:R-:W-:Y:S01]  /*bcd0*/  ISETP.GT.AND P5, PT, R3.reuse, RZ, P2 ;  /* 0x000000ff0300720c */ /* 0x040fe200017a4270 */
[-C--:B------:R-:W-:Y:S01]  /*bce0*/  FMUL R134, R134, R217.reuse ;  /* 0x000000d986867220 */ /* 0x080fe20000400000 */
[----:B------:R-:W-:Y:S01]  /*bcf0*/  ISETP.GT.AND P2, PT, R3, 0x8, P2 ;  /* 0x000000080300780c */ /* 0x000fe20001744270 */
[-C--:B------:R-:W-:Y:S01]  /*bd00*/  FMUL R135, R135, R217.reuse ;  /* 0x000000d987877220 */ /* 0x080fe20000400000 */
[----:B------:R-:W-:Y:S01]  /*bd10*/  ISETP.GT.AND P1, PT, R4, 0x10, PT ;  /* 0x000000100400780c */ /* 0x000fe20003f24270 */
[----:B------:R-:W-:Y:S01]  /*bd20*/  FMUL R136, R136, R217 ;  /* 0x000000d988887220 */ /* 0x000fe20000400000 */
[----:B------:R-:W-:Y:S01]  /*bd30*/  F2FP.F16.F32.PACK_AB R126, RZ, R126 ;  /* 0x0000007eff7e723e */ /* 0x000fe200000000ff */
[----:B0-----:R-:W-:Y:S01]  /*bd40*/  @P3 IMAD.MOV.U32 R6, RZ, RZ, R8 ;  /* 0x000000ffff063224 */ /* 0x001fe200078e0008 */
[----:B------:R-:W-:Y:S01]  /*bd50*/  F2FP.F16.F32.PACK_AB R127, RZ, R127 ;  /* 0x0000007fff7f723e */ /* 0x000fe200000000ff */
[----:B------:R-:W-:Y:S01]  /*bd60*/  @P3 IMAD.MOV.U32 R7, RZ, RZ, R9 ;  /* 0x000000ffff073224 */ /* 0x000fe200078e0009 */
[----:B------:R-:W-:Y:S01]  /*bd70*/  F2FP.F16.F32.PACK_AB R128, RZ, R128 ;  /* 0x00000080ff80723e */ /* 0x000fe200000000ff */
[----:B------:R-:W-:Y:S01]  /*bd80*/  FMUL R137, R137, R217 ;  /* 0x000000d989897220 */ /* 0x000fe20000400000 */
[----:B------:R-:W-:Y:S01]  /*bd90*/  F2FP.F16.F32.PACK_AB R129, RZ, R129 ;  /* 0x00000081ff81723e */ /* 0x000fe200000000ff */
[-C--:B------:R-:W-:Y:S01]  /*bda0*/  FMUL R138, R138, R217.reuse ;  /* 0x000000d98a8a7220 */ /* 0x080fe20000400000 */
[----:B------:R0:W-:Y:S01]  /*bdb0*/  @P3 STG.E.U16 desc[UR36][R6.64+0x2], R123 ;  /* 0x0000027b06003986 */ /* 0x0001e2000c101524 */
[----:B------:R-:W-:Y:S01]  /*bdc0*/  ISETP.GT.AND P3, PT, R3, 0x8, P0 ;  /* 0x000000080300780c */ /* 0x000fe20000764270 */
[-C--:B------:R-:W-:Y:S01]  /*bdd0*/  FMUL R139, R139, R217.reuse ;  /* 0x000000d98b8b7220 */ /* 0x080fe20000400000 */
[----:B------:R-:W-:Y:S01]  /*bde0*/  ISETP.GT.AND P0, PT, R4, 0x11, PT ;  /* 0x000000110400780c */ /* 0x000fe20003f04270 */
[-C--:B------:R-:W-:Y:S01]  /*bdf0*/  FMUL R140, R140, R217.reuse ;  /* 0x000000d98c8c7220 */ /* 0x080fe20000400000 */
[----:B------:R-:W-:Y:S01]  /*be00*/  F2FP.F16.F32.PACK_AB R130, RZ, R130 ;  /* 0x00000082ff82723e */ /* 0x000fe200000000ff */
[----:B------:R-:W-:Y:S01]  /*be10*/  FMUL R141, R141, R217 ;  /* 0x000000d98d8d7220 */ /* 0x000fe20000400000 */
[----:B------:R-:W-:Y:S01]  /*be20*/  F2FP.F16.F32.PACK_AB R131, RZ, R131 ;  /* 0x00000083ff83723e */ /* 0x000fe200000000ff */
[-C--:B------:R-:W-:Y:S01]  /*be30*/  FMUL R142, R142, R217.reuse ;  /* 0x000000d98e8e7220 */ /* 0x080fe20000400000 */
[----:B------:R-:W-:Y:S01]  /*be40*/  F2FP.F16.F32.PACK_AB R132, RZ, R132 ;  /* 0x00000084ff84723e */ /* 0x000fe200000000ff */
[----:B------:R-:W-:Y:S01]  /*be50*/  FMUL R143, R143, R217 ;  /* 0x000000d98f8f7220 */ /* 0x000fe20000400000 */
[----:B------:R-:W-:Y:S01]  /*be60*/  F2FP.F16.F32.PACK_AB R133, RZ, R133 ;  /* 0x00000085ff85723e */ /* 0x000fe200000000ff */
[--C-:B0-----:R-:W-:Y:S01]  /*be70*/  @P5 IMAD.MOV.U32 R7, RZ, RZ, R11.reuse ;  /* 0x000000ffff075224 */ /* 0x101fe200078e000b */
[----:B------:R-:W-:Y:S01]  /*be80*/  @P5 MOV R6, R10 ;  /* 0x0000000a00065202 */ /* 0x000fe20000000f00 */
[-C--:B------:R-:W-:Y:S01]  /*be90*/  FMUL R144, R144, R217.reuse ;  /* 0x000000d990907220 */ /* 0x080fe20000400000 */
[----:B------:R-:W-:Y:S01]  /*bea0*/  F2FP.F16.F32.PACK_AB R134, RZ, R134 ;  /* 0x00000086ff86723e */ /* 0x000fe200000000ff */
[----:B------:R-:W-:Y:S01]  /*beb0*/  FMUL R145, R145, R217 ;  /* 0x000000d991917220 */ /* 0x000fe20000400000 */
[----:B------:R-:W-:Y:S01]  /*bec0*/  F2FP.F16.F32.PACK_AB R135, RZ, R135 ;  /* 0x00000087ff87723e */ /* 0x000fe200000000ff */
[----:B------:R0:W-:Y:S01]  /*bed0*/  @P5 STG.E.U16 desc[UR36][R6.64+0x10], R124 ;  /* 0x0000107c06005986 */ /* 0x0001e2000c101524 */
[C---:B------:R-:W-:Y:S01]  /*bee0*/  ISETP.GT.AND P5, PT, R3.reuse, RZ, P1 ;  /* 0x000000ff0300720c */ /* 0x040fe20000fa4270 */
[-C--:B------:R-:W-:Y:S01]  /*bef0*/  FMUL R146, R146, R217.reuse ;  /* 0x000000d992927220 */ /* 0x080fe20000400000 */
[----:B------:R-:W-:Y:S01]  /*bf00*/  ISETP.GT.AND P1, PT, R3, 0x8, P1 ;  /* 0x000000080300780c */ /* 0x000fe20000f24270 */
        /* <DEDUP_REMOVED lines=8> */
[----:B0-----:R-:W-:Y:S01]  /*bf90*/  @P4 IMAD.MOV.U32 R6, RZ, RZ, R10 ;  /* 0x000000ffff064224 */ /* 0x001fe200078e000a */
[----:B------:R-:W-:Y:S01]  /*bfa0*/  F2FP.F16.F32.PACK_AB R140, RZ, R140 ;  /* 0x0000008cff8c723e */ /* 0x000fe200000000ff */
[----:B------:R-:W-:Y:S01]  /*bfb0*/  @P4 IMAD.MOV.U32 R7, RZ, RZ, R11 ;  /* 0x000000ffff074224 */ /* 0x000fe200078e000b */
[----:B------:R-:W-:Y:S01]  /*bfc0*/  F2FP.F16.F32.PACK_AB R141, RZ, R141 ;  /* 0x0000008dff8d723e */ /* 0x000fe200000000ff */
[-C--:B------:R-:W-:Y:S01]  /*bfd0*/  FMUL R151, R151, R217.reuse ;  /* 0x000000d997977220 */ /* 0x080fe20000400000 */
[----:B------:R-:W-:Y:S01]  /*bfe0*/  F2FP.F16.F32.PACK_AB R142, RZ, R142 ;  /* 0x0000008eff8e723e */ /* 0x000fe200000000ff */
[-C--:B------:R-:W-:Y:S01]  /*bff0*/  FMUL R152, R152, R217.reuse ;  /* 0x000000d998987220 */ /* 0x080fe20000400000 */
[----:B------:R0:W-:Y:S01]  /*c000*/  @P4 STG.E.U16 desc[UR36][R6.64+0x12], R125 ;  /* 0x0000127d06004986 */ /* 0x0001e2000c101524 */
[----:B------:R-:W-:Y:S01]  /*c010*/  ISETP.GT.AND P4, PT, R3, RZ, P0 ;  /* 0x000000ff0300720c */ /* 0x000fe20000784270 */
[----:B------:R-:W-:Y:S01]  /*c020*/  FMUL R153, R153, R217 ;  /* 0x000000d999997220 */ /* 0x000fe20000400000 */
[----:B------:R-:W-:Y:S01]  /*c030*/  F2FP.F16.F32.PACK_AB R143, RZ, R143 ;  /* 0x0000008fff8f723e */ /* 0x000fe200000000ff */
        /* <DEDUP_REMOVED lines=52> */
[----:B------:R-:W-:Y:S01]  /*c380*/  ISETP.GT.AND P5, PT, R3, RZ, P2 ;  /* 0x000000ff0300720c */ /* 0x000fe200017a4270 */
        /* <DEDUP_REMOVED lines=29> */
[--C-:B0-----:R-:W-:Y:S01]  /*c560*/  @P1 IMAD.MOV.U32 R7, RZ, RZ, R9.reuse ;  /* 0x000000ffff071224 */ /* 0x101fe200078e0009 */
[----:B------:R-:W-:Y:S01]  /*c570*/  @P1 MOV R6, R8 ;  /* 0x0000000800061202 */ /* 0x000fe20000000f00 */
[----:B------:R-:W-:Y:S01]  /*c580*/  FMUL R186, R186, R217 ;  /* 0x000000d9baba7220 */ /* 0x000fe20000400000 */
[----:B------:R-:W-:Y:S01]  /*c590*/  F2FP.F16.F32.PACK_AB R177, RZ, R177 ;  /* 0x000000b1ffb1723e */ /* 0x000fe200000000ff */
[-C--:B------:R-:W-:Y:S01]  /*c5a0*/  FMUL R187, R187, R217.reuse ;  /* 0x000000d9bbbb7220 */ /* 0x080fe20000400000 */
[----:B------:R-:W-:Y:S01]  /*c5b0*/  F2FP.F16.F32.PACK_AB R178, RZ, R178 ;  /* 0x000000b2ffb2723e */ /* 0x000fe200000000ff */
[----:B------:R0:W-:Y:S01]  /*c5c0*/  @P1 STG.E.U16 desc[UR36][R6.64+0x20], R130 ;  /* 0x0000208206001986 */ /* 0x0001e2000c101524 */
[----:B------:R-:W-:Y:S01]  /*c5d0*/  ISETP.GT.AND P1, PT, R3, 0x8, P2 ;  /* 0x000000080300780c */ /* 0x000fe20001724270 */
[-C--:B------:R-:W-:Y:S01]  /*c5e0*/  FMUL R188, R188, R217.reuse ;  /* 0x000000d9bcbc7220 */ /* 0x080fe20000400000 */
[----:B------:R-:W-:Y:S01]  /*c5f0*/  ISETP.GT.AND P2, PT, R4, 0x20, PT ;  /* 0x000000200400780c */ /* 0x000fe20003f44270 */
        /* <DEDUP_REMOVED lines=324> */
[----:B------:R-:W-:-:S02]  /*da40*/  @P5 MOV R6, R10 ;  /* 0x0000000a00065202 */ /* 0x000fc40000000f00 */
[----:B------:R-:W-:Y:S02]  /*da50*/  F2FP.F16.F32.PACK_AB R110, RZ, R110 ;  /* 0x0000006eff6e723e */ /* 0x000fe400000000ff */
[----:B------:R-:W-:Y:S01]  /*da60*/  F2FP.F16.F32.PACK_AB R111, RZ, R111 ;  /* 0x0000006fff6f723e */ /* 0x000fe200000000ff */
[----:B------:R0:W-:Y:S01]  /*da70*/  @P5 STG.E.U16 desc[UR36][R6.64+0x70], R148 ;  /* 0x0000709406005986 */ /* 0x0001e2000c101524 */
[----:B------:R-:W-:Y:S02]  /*da80*/  ISETP.GT.AND P5, PT, R3, RZ, P2 ;  /* 0x000000ff0300720c */ /* 0x000fe400017a4270 */
[----:B------:R-:W-:Y:S02]  /*da90*/  F2FP.F16.F32.PACK_AB R112, RZ, R112 ;  /* 0x00000070ff70723e */ /* 0x000fe400000000ff */
[----:B------:R-:W-:Y:S02]  /*daa0*/  F2FP.F16.F32.PACK_AB R113, RZ, R113 ;  /* 0x00000071ff71723e */ /* 0x000fe400000000ff */
[----:B------:R-:W-:-:S02]  /*dab0*/  F2FP.F16.F32.PACK_AB R114, RZ, R114 ;  /* 0x00000072ff72723e */ /* 0x000fc400000000ff */
[----:B------:R-:W-:Y:S02]  /*dac0*/  F2FP.F16.F32.PACK_AB R115, RZ, R115 ;  /* 0x00000073ff73723e */ /* 0x000fe400000000ff */
[----:B------:R-:W-:Y:S01]  /*dad0*/  F2FP.F16.F32.PACK_AB R116, RZ, R116 ;  /* 0x00000074ff74723e */ /* 0x000fe200000000ff */
[----:B0-----:R-:W-:Y:S01]  /*dae0*/  @P4 IMAD.MOV.U32 R6, RZ, RZ, R10 ;  /* 0x000000ffff064224 */ /* 0x001fe200078e000a */
[----:B------:R-:W-:Y:S01]  /*daf0*/  F2FP.F16.F32.PACK_AB R117, RZ, R117 ;  /* 0x00000075ff75723e */ /* 0x000fe200000000ff */
[----:B------:R-:W-:Y:S01]  /*db00*/  @P4 IMAD.MOV.U32 R7, RZ, RZ, R11 ;  /* 0x000000ffff074224 */ /* 0x000fe200078e000b */
[----:B------:R-:W-:Y:S02]  /*db10*/  F2FP.F16.F32.PACK_AB R118, RZ, R118 ;  /* 0x00000076ff76723e */ /* 0x000fe400000000ff */
[----:B------:R-:W-:Y:S02]  /*db20*/  F2FP.F16.F32.PACK_AB R119, RZ, R119 ;  /* 0x00000077ff77723e */ /* 0x000fe400000000ff */
[----:B------:R0:W-:Y:S01]  /*db30*/  @P4 STG.E.U16 desc[UR36][R6.64+0x72], R149 ;  /* 0x0000729506004986 */ /* 0x0001e2000c101524 */
[----:B------:R-:W-:-:S02]  /*db40*/  ISETP.GT.AND P4, PT, R3, RZ, P0 ;  /* 0x000000ff0300720c */ /* 0x000fc40000784270 */
[----:B0-----:R-:W-:Y:S01]  /*db50*/  @P1 MOV R6, R8 ;  /* 0x0000000800061202 */ /* 0x001fe20000000f00 */
[----:B------:R-:W-:-:S05]  /*db60*/  @P1 IMAD.MOV.U32 R7, RZ, RZ, R9 ;  /* 0x000000ffff071224 */ /* 0x000fca00078e0009 */
[----:B------:R0:W-:Y:S01]  /*db70*/  @P1 STG.E.U16 desc[UR36][R6.64+0x70], R150 ;  /* 0x0000709606001986 */ /* 0x0001e2000c101524 */
[----:B------:R-:W-:Y:S02]  /*db80*/  ISETP.GT.AND P1, PT, R3, 0x8, P2 ;  /* 0x000000080300780c */ /* 0x000fe40001724270 */
[----:B------:R-:W-:Y:S01]  /*db90*/  ISETP.GT.AND P2, PT, R4, 0x48, PT ;  /* 0x000000480400780c */ /* 0x000fe20003f44270 */
[----:B0-----:R-:W-:Y:S02]  /*dba0*/  @P3 IMAD.MOV.U32 R6, RZ, RZ, R8 ;  /* 0x000000ffff063224 */ /* 0x001fe400078e0008 */
[----:B------:R-:W-:-:S05]  /*dbb0*/  @P3 IMAD.MOV.U32 R7, RZ, RZ, R9 ;  /* 0x000000ffff073224 */ /* 0x000fca00078e0009 */
[----:B------:R0:W-:Y:S01]  /*dbc0*/  @P3 STG.E.U16 desc[UR36][R6.64+0x72], R151 ;  /* 0x0000729706003986 */ /* 0x0001e2000c101524 */
[----:B------:R-:W-:Y:S02]  /*dbd0*/  ISETP.GT.AND P3, PT, R3, 0x8, P0 ;  /* 0x000000080300780c */ /* 0x000fe40000764270 */
[----:B------:R-:W-:Y:S02]  /*dbe0*/  ISETP.GT.AND P0, PT, R4, 0x49, PT ;  /* 0x000000490400780c */ /* 0x000fe40003f04270 */
[----:B0-----:R-:W-:Y:S01]  /*dbf0*/  @P5 MOV R6, R10 ;  /* 0x0000000a00065202 */ /* 0x001fe20000000f00 */
[----:B------:R-:W-:-:S05]  /*dc00*/  @P5 IMAD.MOV.U32 R7, RZ, RZ, R11 ;  /* 0x000000ffff075224 */ /* 0x000fca00078e000b */
[----:B------:R0:W-:Y:S01]  /*dc10*/  @P5 STG.E.U16 desc[UR36][R6.64+0x80], R152 ;  /* 0x0000809806005986 */ /* 0x0001e2000c101524 */
[----:B------:R-:W-:Y:S01]  /*dc20*/  ISETP.GT.AND P5, PT, R3, RZ, P2 ;  /* 0x000000ff0300720c */ /* 0x000fe200017a4270 */
[----:B0-----:R-:W-:Y:S02]  /*dc30*/  @P4 IMAD.MOV.U32 R6, RZ, RZ, R10 ;  /* 0x000000ffff064224 */ /* 0x001fe400078e000a */
[----:B------:R-:W-:-:S05]  /*dc40*/  @P4 IMAD.MOV.U32 R7, RZ, RZ, R11 ;  /* 0x000000ffff074224 */ /* 0x000fca00078e000b */
[----:B------:R0:W-:Y:S01]  /*dc50*/  @P4 STG.E.U16 desc[UR36][R6.64+0x82], R153 ;  /* 0x0000829906004986 */ /* 0x0001e2000c101524 */
[----:B------:R-:W-:Y:S02]  /*dc60*/  ISETP.GT.AND P4, PT, R3, RZ, P0 ;  /* 0x000000ff0300720c */ /* 0x000fe40000784270 */
        /* <DEDUP_REMOVED lines=229> */
[C---:B------:R-:W-:Y:S02]  /*eac0*/  ISETP.GT.AND P5, PT, R3.reuse, RZ, P2 ;  /* 0x000000ff0300720c */ /* 0x040fe400017a4270 */
[----:B------:R-:W-:Y:S01]  /*ead0*/  ISETP.GT.AND P2, PT, R3, 0x8, P2 ;  /* 0x000000080300780c */ /* 0x000fe20001744270 */
[----:B0-----:R-:W-:Y:S02]  /*eae0*/  @P4 IMAD.MOV.U32 R6, RZ, RZ, R10 ;  /* 0x000000ffff064224 */ /* 0x001fe400078e000a */
[----:B------:R-:W-:-:S05]  /*eaf0*/  @P4 IMAD.MOV.U32 R7, RZ, RZ, R11 ;  /* 0x000000ffff074224 */ /* 0x000fca00078e000b */
[----:B------:R0:W-:Y:S01]  /*eb00*/  @P4 STG.E.U16 desc[UR36][R6.64+0x152], R205 ;  /* 0x000152cd06004986 */ /* 0x0001e2000c101524 */
[C---:B------:R-:W-:Y:S02]  /*eb10*/  ISETP.GT.AND P4, PT, R3.reuse, RZ, P0 ;  /* 0x000000ff0300720c */ /* 0x040fe40000784270 */
[----:B------:R-:W-:Y:S02]  /*eb20*/  ISETP.GT.AND P0, PT, R3, 0x8, P0 ;  /* 0x000000080300780c */ /* 0x000fe40000704270 */
[----:B0-----:R-:W-:Y:S01]  /*eb30*/  @P1 MOV R6, R8 ;  /* 0x0000000800061202 */ /* 0x001fe20000000f00 */
[----:B------:R-:W-:-:S05]  /*eb40*/  @P1 IMAD.MOV.U32 R7, RZ, RZ, R9 ;  /* 0x000000ffff071224 */ /* 0x000fca00078e0009 */
[----:B------:R0:W-:Y:S01]  /*eb50*/  @P1 STG.E.U16 desc[UR36][R6.64+0x150], R206 ;  /* 0x000150ce06001986 */ /* 0x0001e2000c101524 */
[----:B------:R-:W-:Y:S01]  /*eb60*/  ISETP.GT.AND P1, PT, R4, 0xb9, PT ;  /* 0x000000b90400780c */ /* 0x000fe20003f24270 */
[----:B0-----:R-:W-:Y:S02]  /*eb70*/  @P3 IMAD.MOV.U32 R6, RZ, RZ, R8 ;  /* 0x000000ffff063224 */ /* 0x001fe400078e0008 */
[----:B------:R-:W-:-:S05]  /*eb80*/  @P3 IMAD.MOV.U32 R7, RZ, RZ, R9 ;  /* 0x000000ffff073224 */ /* 0x000fca00078e0009 */
[----:B------:R0:W-:Y:S01]  /*eb90*/  @P3 STG.E.U16 desc[UR36][R6.64+0x152], R207 ;  /* 0x000152cf06003986 */ /* 0x0001e2000c101524 */
        /* <DEDUP_REMOVED lines=396> */
[----:B------:R-:W-:Y:S02]  /*10460*/  ISETP.GT.AND P3, PT, R3, RZ, P0 ;  /* 0x000000ff0300720c */ /* 0x000fe40000764270 */
[----:B0-----:R-:W-:Y:S01]  /*10470*/  @P4 MOV R6, R10 ;  /* 0x0000000a00064202 */ /* 0x001fe20000000f00 */
[----:B------:R-:W-:-:S05]  /*10480*/  @P4 IMAD.MOV.U32 R7, RZ, RZ, R11 ;  /* 0x000000ffff074224 */ /* 0x000fca00078e000b */
[----:B------:R0:W-:Y:S01]  /*10490*/  @P4 STG.E.U16 desc[UR36][R6.64+0x2c0], R104 ;  /* 0x0002c06806004986 */ /* 0x0001e2000c101524 */
[----:B------:R-:W-:Y:S01]  /*104a0*/  ISETP.GT.AND P4, PT, R4, 0x168, PT ;  /* 0x000001680400780c */ /* 0x000fe20003f84270 */
[----:B0-----:R-:W-:Y:S02]  /*104b0*/  @P5 IMAD.MOV.U32 R6, RZ, RZ, R10 ;  /* 0x000000ffff065224 */ /* 0x001fe400078e000a */
[----:B------:R-:W-:-:S05]  /*104c0*/  @P5 IMAD.MOV.U32 R7, RZ, RZ, R11 ;  /* 0x000000ffff075224 */ /* 0x000fca00078e000b */
[----:B------:R0:W-:Y:S01]  /*104d0*/  @P5 STG.E.U16 desc[UR36][R6.64+0x2c2], R105 ;  /* 0x0002c26906005986 */ /* 0x0001e2000c101524 */
[C---:B------:R-:W-:Y:S02]  /*104e0*/  ISETP.GT.AND P5, PT, R3.reuse, RZ, P4 ;  /* 0x000000ff0300720c */ /* 0x040fe400027a4270 */
[----:B------:R-:W-:Y:S02]  /*104f0*/  ISETP.GT.AND P4, PT, R3, 0x8, P4 ;  /* 0x000000080300780c */ /* 0x000fe40002784270 */
[----:B0-----:R-:W-:Y:S01]  /*10500*/  @P1 MOV R6, R8 ;  /* 0x0000000800061202 */ /* 0x001fe20000000f00 */
[----:B------:R-:W-:-:S10]  /*10510*/  @P1 IMAD.MOV.U32 R7, RZ, RZ, R9 ;  /* 0x000000ffff071224 */ /* 0x000fd400078e0009 */
[--C-:B------:R-:W-:Y:S01]  /*10520*/  @P4 IMAD.MOV.U32 R5, RZ, RZ, R9.reuse ;  /* 0x000000ffff054224 */ /* 0x100fe200078e0009 */
        /* <DEDUP_REMOVED lines=9> */
[----:B------:R-:W-:Y:S02]  /*105c0*/  ISETP.GT.AND P5, PT, R3, 0x8, P0 ;  /* 0x000000080300780c */ /* 0x000fe400007a4270 */
[----:B------:R-:W-:Y:S01]  /*105d0*/  ISETP.GT.AND P0, PT, R4, 0x171, PT ;  /* 0x000001710400780c */ /* 0x000fe20003f04270 */
[----:B0-----:R-:W-:Y:S02]  /*105e0*/  @P3 IMAD.MOV.U32 R6, RZ, RZ, R10 ;  /* 0x000000ffff063224 */ /* 0x001fe400078e000a */
[----:B------:R-:W-:-:S05]  /*105f0*/  @P3 IMAD.MOV.U32 R7, RZ, RZ, R11 ;  /* 0x000000ffff073224 */ /* 0x000fca00078e000b */
[----:B------:R-:W-:Y:S01]  /*10600*/  @P3 STG.E.U16 desc[UR36][R6.64+0x2d2], R109 ;  /* 0x0002d26d06003986 */ /* 0x000fe2000c101524 */
[----:B------:R-:W-:Y:S02]  /*10610*/  ISETP.GT.AND P3, PT, R4, 0x170, PT ;  /* 0x000001700400780c */ /* 0x000fe40003f64270 */
[----:B------:R-:W-:-:S05]  /*10620*/  @P4 MOV R4, R8 ;  /* 0x0000000800044202 */ /* 0x000fca0000000f00 */
        /* <DEDUP_REMOVED lines=20> */
[----:B------:R0:W-:Y:S02]  /*10770*/  @P3 STG.E.U16 desc[UR36][R4.64+0x2e0], R114 ;  /* 0x0002e07204003986 */ /* 0x0001e4000c101524 */
[----:B0-----:R-:W-:Y:S02]  /*10780*/  @P0 IMAD.MOV.U32 R4, RZ, RZ, R8 ;  /* 0x000000ffff040224 */ /* 0x001fe400078e0008 */
[----:B------:R-:W-:-:S05]  /*10790*/  @P0 IMAD.MOV.U32 R5, RZ, RZ, R9 ;  /* 0x000000ffff050224 */ /* 0x000fca00078e0009 */
[----:B------:R0:W-:Y:S02]  /*107a0*/  @P0 STG.E.U16 desc[UR36][R4.64+0x2e2], R115 ;  /* 0x0002e27304000986 */ /* 0x0001e4000c101524 */
[----:B0-----:R-:W-:Y:S01]  /*107b0*/  @P5 MOV R4, R10 ;  /* 0x0000000a00045202 */ /* 0x001fe20000000f00 */
[----:B------:R-:W-:-:S05]  /*107c0*/  @P5 IMAD.MOV.U32 R5, RZ, RZ, R11 ;  /* 0x000000ffff055224 */ /* 0x000fca00078e000b */
[----:B------:R0:W-:Y:S04]  /*107d0*/  @P5 STG.E.U16 desc[UR36][R4.64+0x2f0], R116 ;  /* 0x0002f07404005986 */ /* 0x0001e8000c101524 */
[----:B------:R1:W-:Y:S01]  /*107e0*/  @P4 STG.E.U16 desc[UR36][R10.64+0x2f2], R117 ;  /* 0x0002f2750a004986 */ /* 0x0003e2000c101524 */
[----:B0-----:R-:W-:Y:S02]  /*107f0*/  @P2 IMAD.MOV.U32 R4, RZ, RZ, R8 ;  /* 0x000000ffff042224 */ /* 0x001fe400078e0008 */
[----:B------:R-:W-:-:S05]  /*10800*/  @P2 IMAD.MOV.U32 R5, RZ, RZ, R9 ;  /* 0x000000ffff052224 */ /* 0x000fca00078e0009 */
[----:B------:R1:W-:Y:S04]  /*10810*/  @P2 STG.E.U16 desc[UR36][R4.64+0x2f0], R118 ;  /* 0x0002f07604002986 */ /* 0x0003e8000c101524 */
[----:B------:R1:W-:Y:S02]  /*10820*/  @P1 STG.E.U16 desc[UR36][R8.64+0x2f2], R119 ;  /* 0x0002f27708001986 */ /* 0x0003e4000c101524 */
.L_x_411:
[----:B------:R-:W-:Y:S05]  /*10830*/  BSYNC B0 ;  /* 0x0000000000007941 */ /* 0x000fea0003800000 */
.L_x_29:
[----:B------:R-:W-:Y:S01]  /*10840*/  ULDC UR4, c[0x0][0xc] ;  /* 0x0000030000047ab9 */ /* 0x000fe20000000800 */
[----:B------:R-:W-:Y:S01]  /*10850*/  ULDC UR5, c[0x0][0x10] ;  /* 0x0000040000057ab9 */ /* 0x000fe20000000800 */
[----:B------:R-:W0:Y:S01]  /*10860*/  LDC R3, c[0x0][0x14] ;  /* 0x00000500ff037b82 */ /* 0x000e220000000800 */
[----:B------:R-:W-:Y:S01]  /*10870*/  UIMAD.WIDE.U32 UR4, UR4, UR5, URZ ;  /* 0x00000005040472a5 */ /* 0x000fe2000f8e003f */
[----:B------:R-:W-:Y:S02]  /*10880*/  IMAD.MOV.U32 R22, RZ, RZ, -0x1 ;  /* 0xffffffffff167424 */ /* 0x000fe400078e00ff */
[----:B------:R-:W-:-:S03]  /*10890*/  IMAD.MOV.U32 R23, RZ, RZ, -0x1 ;  /* 0xffffffffff177424 */ /* 0x000fc600078e00ff */
[----:B0-----:R-:W-:-:S04]  /*108a0*/  IMAD.WIDE.U32 R16, R3, UR4, R16 ;  /* 0x0000000403107c25 */ /* 0x001fc8000f8e0010 */
[----:B------:R-:W-:Y:S01]  /*108b0*/  IMAD R3, R3, UR5, RZ ;  /* 0x0000000503037c24 */ /* 0x000fe2000f8e02ff */
[----:B------:R-:W-:Y:S02]  /*108c0*/  ULDC.64 UR4, c[0x0][0x650] ;  /* 0x0001940000047ab9 */ /* 0x000fe40000000a00 */
[----:B------:R-:W-:Y:S02]  /*108d0*/  ISETP.GE.U32.AND P0, PT, R16, UR4, PT ;  /* 0x0000000410007c0c */ /* 0x000fe4000bf06070 */
[----:B------:R-:W-:Y:S02]  /*108e0*/  IADD3 R17, R17, R3, RZ ;  /* 0x0000000311117210 */ /* 0x000fe40007ffe0ff */
[----:B------:R-:W-:Y:S02]  /*108f0*/  PRMT R3, RZ, 0x7610, R3 ;  /* 0x00007610ff037816 */ /* 0x000fe40000000003 */
[----:B------:R-:W-:-:S13]  /*10900*/  ISETP.GE.U32.AND.EX P0, PT, R17, UR5, PT, P0 ;  /* 0x0000000511007c0c */ /* 0x000fda000bf06100 */
[----:B------:R-:W-:Y:S05]  /*10910*/  @P0 BRA `(.L_x_412) ;  /* 0x0000000400640947 */ /* 0x000fea0003800000 */
[----:B------:R-:W0:Y:S01]  /*10920*/  S2R R12, SR_CTAID.X ;  /* 0x00000000000c7919 */ /* 0x000e220000002500 */
[----:B-12---:R-:W1:Y:S01]  /*10930*/  LDC.64 R10, c[0x0][0x628] ;  /* 0x00018a00ff0a7b82 */ /* 0x006e620000000a00 */
[----:B------:R-:W-:Y:S01]  /*10940*/  ULDC UR4, c[0x0][0x150] ;  /* 0x0000540000047ab9 */ /* 0x000fe20000000800 */
[----:B------:R-:W-:Y:S01]  /*10950*/  IMAD.MOV.U32 R8, RZ, RZ, R16 ;  /* 0x000000ffff087224 */ /* 0x000fe200078e0010 */
[----:B------:R-:W2:Y:S01]  /*10960*/  S2R R22, SR_CTAID.Y ;  /* 0x0000000000167919 */ /* 0x000ea20000002600 */
[----:B------:R-:W-:-:S04]  /*10970*/  MOV R9, R17 ;  /* 0x0000001100097202 */ /* 0x000fc80000000f00 */
[----:B---34-:R-:W3:Y:S08]  /*10980*/  LDC R21, c[0x0][0x144] ;  /* 0x00005100ff157b82 */ /* 0x018ef00000000800 */
[----:B------:R-:W4:Y:S08]  /*10990*/  LDC R0, c[0x0][0x630] ;  /* 0x00018c00ff007b82 */ /* 0x000f300000000800 */
[----:B------:R-:W2:Y:S01]  /*109a0*/  LDC.64 R14, c[0x0][0x620] ;  /* 0x00018800ff0e7b82 */ /* 0x000ea20000000a00 */
[----:B-1----:R-:W-:-:S04]  /*109b0*/  ISETP.NE.U32.AND P0, PT, R10, RZ, PT ;  /* 0x000000ff0a00720c */ /* 0x002fc80003f05070 */
[----:B------:R-:W-:Y:S02]  /*109c0*/  ISETP.NE.AND.EX P0, PT, R11, RZ, PT, P0 ;  /* 0x000000ff0b00720c */ /* 0x000fe40003f05300 */
[----:B0-----:R-:W-:-:S05]  /*109d0*/  I2FP.F32.U32 R3, R12 ;  /* 0x0000000c00037245 */ /* 0x001fca0000201000 */
[----:B------:R-:W-:-:S04]  /*109e0*/  FMUL R3, R3, UR4 ;  /* 0x0000000403037c20 */ /* 0x000fc80008400000 */
[----:B------:R0:W1:Y:S02]  /*109f0*/  F2I.U32.TRUNC.NTZ R20, R3 ;  /* 0x0000000300147305 */ /* 0x000064000020f000 */
[----:B---34-:R-:W-:Y:S05]  /*10a00*/  @!P0 BRA `(.L_x_413) ;  /* 0x0000000000288947 */ /* 0x018fea0003800000 */
[----:B0-----:R-:W0:Y:S02]  /*10a10*/  LDC R3, c[0x0][0x634] ;  /* 0x00018d00ff037b82 */ /* 0x001e240000000800 */
        /* <DEDUP_REMOVED lines=9> */
.L_x_413:
[----:B------:R-:W3:Y:S01]  /*10ab0*/  LDC.64 R26, c[0x0][0x640] ;  /* 0x00019000ff1a7b82 */ /* 0x000ee20000000a00 */
[-CC-:B------:R-:W-:Y:S01]  /*10ac0*/  SHF.R.U64 R23, R8, R0.reuse, R9.reuse ;  /* 0x0000000008177219 */ /* 0x180fe20000001209 */
[----:B-1----:R-:W-:Y:S01]  /*10ad0*/  IMAD.MOV R20, RZ, RZ, -R20 ;  /* 0x000000ffff147224 */ /* 0x002fe200078e0a14 */
[----:B------:R-:W-:Y:S01]  /*10ae0*/  SHF.R.U32.HI R0, RZ, R0, R9 ;  /* 0x00000000ff007219 */ /* 0x000fe20000011609 */
[----:B------:R-:W-:Y:S01]  /*10af0*/  ULDC UR4, c[0x0][0x154] ;  /* 0x0000550000047ab9 */ /* 0x000fe20000000800 */
[----:B0-----:R-:W-:Y:S01]  /*10b00*/  IADD3 R3, P0, RZ, -R23, RZ ;  /* 0x80000017ff037210 */ /* 0x001fe20007f1e0ff */
[----:B------:R-:W-:Y:S01]  /*10b10*/  IMAD R21, R21, R20, R12 ;  /* 0x0000001415157224 */ /* 0x000fe200078e020c */
[----:B------:R-:W-:Y:S01]  /*10b20*/  MOV R7, 0x1 ;  /* 0x0000000100077802 */ /* 0x000fe20000000f00 */
[----:B------:R-:W0:Y:S01]  /*10b30*/  LDC R6, c[0x0][0x618] ;  /* 0x00018600ff067b82 */ /* 0x000e220000000800 */
[----:B------:R-:W-:-:S05]  /*10b40*/  IADD3.X R5, RZ, ~R0, RZ, P0, !PT ;  /* 0x80000000ff057210 */ /* 0x000fca00007fe4ff */
[-C--:B--2---:R-:W-:Y:S02]  /*10b50*/  IMAD R0, R5, R14.reuse, RZ ;  /* 0x0000000e05007224 */ /* 0x084fe400078e02ff */
[----:B------:R-:W1:Y:S01]  /*10b60*/  LDC R8, c[0x0][0x608] ;  /* 0x00018200ff087b82 */ /* 0x000e620000000800 */
[----:B------:R-:W-:-:S04]  /*10b70*/  IMAD.WIDE.U32 R4, R3, R14, R16 ;  /* 0x0000000e03047225 */ /* 0x000fc800078e0010 */
[----:B------:R-:W-:Y:S01]  /*10b80*/  IMAD R3, R3, R15, R0 ;  /* 0x0000000f03037224 */ /* 0x000fe200078e0200 */
[----:B------:R-:W-:Y:S02]  /*10b90*/  I2FP.F32.U32 R0, R22 ;  /* 0x0000001600007245 */ /* 0x000fe40000201000 */
[----:B------:R-:W2:Y:S01]  /*10ba0*/  LDC R24, c[0x0][0x658] ;  /* 0x00019600ff187b82 */ /* 0x000ea20000000800 */
[----:B------:R-:W-:Y:S01]  /*10bb0*/  IMAD.IADD R3, R5, 0x1, R3 ;  /* 0x0000000105037824 */ /* 0x000fe200078e0203 */
[----:B---3--:R-:W-:Y:S01]  /*10bc0*/  ISETP.NE.U32.AND P0, PT, R26, RZ, PT ;  /* 0x000000ff1a00720c */ /* 0x008fe20003f05070 */
[----:B------:R-:W-:Y:S01]  /*10bd0*/  FMUL R0, R0, UR4 ;  /* 0x0000000400007c20 */ /* 0x000fe20008400000 */
[----:B------:R-:W-:Y:S02]  /*10be0*/  IMAD.MOV.U32 R5, RZ, RZ, -0x1 ;  /* 0xffffffffff057424 */ /* 0x000fe400078e00ff */
[----:B------:R-:W-:Y:S01]  /*10bf0*/  ISETP.NE.AND.EX P0, PT, R27, RZ, PT, P0 ;  /* 0x000000ff1b00720c */ /* 0x000fe20003f05300 */
[----:B------:R3:W4:Y:S01]  /*10c00*/  F2I.U32.TRUNC.NTZ R13, R0 ;  /* 0x00000000000d7305 */ /* 0x000722000020f000 */
[----:B------:R-:W3:Y:S01]  /*10c10*/  LDC R15, c[0x0][0x148] ;  /* 0x00005200ff0f7b82 */ /* 0x000ee20000000800 */
[----:B0-----:R-:W-:-:S02]  /*10c20*/  SHF.R.U64 R12, R4, R6, R3 ;  /* 0x00000006040c7219 */ /* 0x001fc40000001203 */
[----:B------:R-:W-:-:S05]  /*10c30*/  SHF.R.U32.HI R3, RZ, R6, R3 ;  /* 0x00000006ff037219 */ /* 0x000fca0000011603 */
[----:B------:R-:W0:Y:S01]  /*10c40*/  LDC R20, c[0x0][0x600] ;  /* 0x00018000ff147b82 */ /* 0x000e220000000800 */
[-CC-:B-1----:R-:W-:Y:S02]  /*10c50*/  SHF.R.U64 R10, R12, R8.reuse, R3.reuse ;  /* 0x000000080c0a7219 */ /* 0x182fe40000001203 */
[----:B------:R-:W-:-:S05]  /*10c60*/  SHF.R.U32.HI R3, RZ, R8, R3 ;  /* 0x00000008ff037219 */ /* 0x000fca0000011603 */
[----:B------:R-:W1:Y:S01]  /*10c70*/  LDC R28, c[0x0][0x648] ;  /* 0x00019200ff1c7b82 */ /* 0x000e620000000800 */
[-C--:B--2---:R-:W-:Y:S02]  /*10c80*/  SHF.L.U32 R4, R5, R24.reuse, RZ ;  /* 0x0000001805047219 */ /* 0x084fe400000006ff */
[-CC-:B------:R-:W-:Y:S02]  /*10c90*/  SHF.R.U64 R14, R10, R24.reuse, R3.reuse ;  /* 0x000000180a0e7219 */ /* 0x180fe40000001203 */
[----:B------:R-:W-:Y:S02]  /*10ca0*/  SHF.R.U32.HI R5, RZ, R24, R3 ;  /* 0x00000018ff057219 */ /* 0x000fe40000011603 */
[----:B------:R-:W-:Y:S01]  /*10cb0*/  LOP3.LUT R25, RZ, R4, RZ, 0x33, !PT ;  /* 0x00000004ff197212 */ /* 0x000fe200078e33ff */
[----:B------:R-:W2:Y:S01]  /*10cc0*/  LDC R29, c[0x0][0x638] ;  /* 0x00018e00ff1d7b82 */ /* 0x000ea20000000800 */
[----:B------:R-:W-:Y:S01]  /*10cd0*/  SHF.L.U32 R24, R7, R24, RZ ;  /* 0x0000001807187219 */ /* 0x000fe200000006ff */
[----:B------:R-:W-:-:S06]  /*10ce0*/  IMAD.MOV.U32 R4, RZ, RZ, R14 ;  /* 0x000000ffff047224 */ /* 0x000fcc00078e000e */
[----:B------:R-:W0:Y:S01]  /*10cf0*/  LDC R30, c[0x0][0x610] ;  /* 0x00018400ff1e7b82 */ /* 0x000e220000000800 */
[----:B----4-:R-:W-:Y:S05]  /*10d00*/  @!P0 BRA `(.L_x_414) ;  /* 0x0000000000288947 */ /* 0x010fea0003800000 */
[----:B------:R-:W4:Y:S02]  /*10d10*/  LDC R3, c[0x0][0x64c] ;  /* 0x00019300ff037b82 */ /* 0x000f240000000800 */
[----:B----4-:R-:W-:-:S05]  /*10d20*/  IADD3 R3, P0, R14, R3, RZ ;  /* 0x000000030e037210 */ /* 0x010fca0007f1e0ff */
[----:B------:R-:W-:-:S04]  /*10d30*/  IMAD.X R11, RZ, RZ, R5, P0 ;  /* 0x000000ffff0b7224 */ /* 0x000fc800000e0605 */
[----:B------:R-:W-:-:S04]  /*10d40*/  IMAD.WIDE.U32 R4, R11, R26, RZ ;  /* 0x0000001a0b047225 */ /* 0x000fc800078e00ff */
[----:B------:R-:W-:-:S04]  /*10d50*/  IMAD.WIDE.U32 R6, P0, R3, R27, R4 ;  /* 0x0000001b03067225 */ /* 0x000fc80007800004 */
[----:B------:R-:W-:Y:S01]  /*10d60*/  IMAD.WIDE.U32 R4, R3, R26, RZ ;  /* 0x0000001a03047225 */ /* 0x000fe200078e00ff */
[----:B------:R-:W-:-:S03]  /*10d70*/  MOV R8, R7 ;  /* 0x0000000700087202 */ /* 0x000fc60000000f00 */
[----:B------:R-:W-:Y:S01]  /*10d80*/  IMAD.X R9, RZ, RZ, RZ, P0 ;  /* 0x000000ffff097224 */ /* 0x000fe200000e06ff */
[----:B------:R-:W-:-:S05]  /*10d90*/  IADD3 RZ, P0, R5, R6, RZ ;  /* 0x0000000605ff7210 */ /* 0x000fca0007f1e0ff */
[----:B------:R-:W-:-:S08]  /*10da0*/  IMAD.WIDE.U32.X R4, R11, R27, R8, P0 ;  /* 0x0000001b0b047225 */ /* 0x000fd000000e0408 */
.L_x_414:
[----:B------:R-:W-:Y:S01]  /*10db0*/  ISETP.NE.AND P0, PT, R2, 0x1, PT ;  /* 0x000000010200780c */ /* 0x000fe20003f05270 */
[----:B0-----:R-:W-:Y:S01]  /*10dc0*/  VIADD R7, R20, 0xffffffff ;  /* 0xffffffff14077836 */ /* 0x001fe20000000000 */
[----:B-1-3--:R-:W-:Y:S01]  /*10dd0*/  SHF.R.U64 R0, R4, R28, R5 ;  /* 0x0000001c04007219 */ /* 0x00afe20000001205 */
[----:B------:R-:W-:Y:S01]  /*10de0*/  IMAD.MOV R13, RZ, RZ, -R13 ;  /* 0x000000ffff0d7224 */ /* 0x000fe200078e0a0d */
[----:B------:R-:W-:Y:S02]  /*10df0*/  LOP3.LUT R5, R10, R25, RZ, 0xc0, !PT ;  /* 0x000000190a057212 */ /* 0x000fe400078ec0ff */
[----:B------:R-:W-:Y:S01]  /*10e00*/  LOP3.LUT R12, R12, R7, RZ, 0xc0, !PT ;  /* 0x000000070c0c7212 */ /* 0x000fe200078ec0ff */
[----:B------:R-:W-:Y:S01]  /*10e10*/  IMAD.MOV R3, RZ, RZ, -R0 ;  /* 0x000000ffff037224 */ /* 0x000fe200078e0a00 */
[----:B------:R-:W-:Y:S01]  /*10e20*/  MOV R4, 0x1 ;  /* 0x0000000100047802 */ /* 0x000fe20000000f00 */
[----:B------:R-:W-:Y:S02]  /*10e30*/  IMAD R0, R24, R0, R5 ;  /* 0x0000000018007224 */ /* 0x000fe400078e0205 */
[----:B--2---:R-:W-:-:S02]  /*10e40*/  IMAD R3, R3, R29, R14 ;  /* 0x0000001d03037224 */ /* 0x004fc400078e020e */
[----:B------:R-:W-:Y:S02]  /*10e50*/  @P0 IMAD R21, R15, R13, R22 ;  /* 0x0000000d0f150224 */ /* 0x000fe400078e0216 */
[----:B------:R-:W-:Y:S01]  /*10e60*/  IMAD R5, R3, R20, R12 ;  /* 0x0000001403057224 */ /* 0x000fe200078e020c */
[----:B------:R-:W-:Y:S01]  /*10e70*/  PRMT R3, R4, 0x7610, R3 ;  /* 0x0000761004037816 */ /* 0x000fe20000000003 */
[----:B------:R-:W-:-:S05]  /*10e80*/  IMAD R0, R0, R30, R21 ;  /* 0x0000001e00007224 */ /* 0x000fca00078e0215 */
[----:B------:R-:W-:Y:S02]  /*10e90*/  SEL R22, R5, R0, !P0 ;  /* 0x0000000005167207 */ /* 0x000fe40004000000 */
[----:B------:R-:W-:-:S07]  /*10ea0*/  SEL R0, R0, R5, !P0 ;  /* 0x0000000500007207 */ /* 0x000fce0004000000 */
.L_x_412:
[----:B------:R0:W-:Y:S01]  /*10eb0*/  STL [R1], R0 ;  /* 0x0000000001007387 */ /* 0x0001e20000100800 */
[----:B------:R-:W-:-:S13]  /*10ec0*/  LOP3.LUT P0, RZ, R3, 0xff, RZ, 0xc0, !PT ;  /* 0x000000ff03ff7812 */ /* 0x000fda000780c0ff */
[----:B0-----:R-:W-:Y:S05]  /*10ed0*/  @P0 BRA `(.L_x_415) ;  /* 0xffffff0000780947 */ /* 0x001fea000383ffff */
[----:B------:R-:W-:Y:S05]  /*10ee0*/  EXIT ;  /* 0x000000000000794d */ /* 0x000fea0003800000 */
.L_x_4:
[----:B0-----:R-:W-:Y:S01]  /*10ef0*/  ULDC.64 UR4, c[0x0][0x650] ;  /* 0x0001940000047ab9 */ /* 0x001fe20000000a00 */
[----:B------:R-:W-:Y:S01]  /*10f00*/  PRMT R6, RZ, 0x7610, R6 ;  /* 0x00007610ff067816 */ /* 0x000fe20000000006 */
[----:B------:R-:W-:Y:S01]  /*10f10*/  IMAD.MOV.U32 R7, RZ, RZ, -0x1 ;  /* 0xffffffffff077424 */ /* 0x000fe200078e00ff */
[----:B------:R-:W-:Y:S01]  /*10f20*/  ISETP.GE.U32.AND P0, PT, R16, UR4, PT ;  /* 0x0000000410007c0c */ /* 0x000fe2000bf06070 */
[----:B------:R-:W-:Y:S02]  /*10f30*/  IMAD.MOV.U32 R9, RZ, RZ, -0x1 ;  /* 0xffffffffff097424 */ /* 0x000fe400078e00ff */
[----:B------:R-:W-:Y:S01]  /*10f40*/  IMAD.MOV.U32 R8, RZ, RZ, -0x1 ;  /* 0xffffffffff087424 */ /* 0x000fe200078e00ff */
[----:B------:R-:W-:-:S13]  /*10f50*/  ISETP.GE.U32.AND.EX P0, PT, R17, UR5, PT, P0 ;  /* 0x0000000511007c0c */ /* 0x000fda000bf06100 */
[----:B------:R-:W-:Y:S05]  /*10f60*/  @P0 BRA `(.L_x_416) ;  /* 0x00000004005c0947 */ /* 0x000fea0003800000 */
[----:B------:R-:W0:Y:S01]  /*10f70*/  LDC.64 R12, c[0x0][0x628] ;  /* 0x00018a00ff0c7b82 */ /* 0x000e220000000a00 */
[----:B------:R-:W-:Y:S01]  /*10f80*/  MOV R10, R16 ;  /* 0x00000010000a7202 */ /* 0x000fe20000000f00 */
[----:B------:R-:W-:-:S06]  /*10f90*/  IMAD.MOV.U32 R11, RZ, RZ, R17 ;  /* 0x000000ffff0b7224 */ /* 0x000fcc00078e0011 */
        /* <DEDUP_REMOVED lines=15> */
.L_x_417:
[--C-:B------:R-:W-:Y:S01]  /*11090*/  SHF.R.U64 R12, R10, R14, R11.reuse ;  /* 0x0000000e0a0c7219 */ /* 0x100fe2000000120b */
[----:B------:R-:W0:Y:S01]  /*110a0*/  LDC R22, c[0x0][0x618] ;  /* 0x00018600ff167b82 */ /* 0x000e220000000800 */
[----:B------:R-:W-:Y:S01]  /*110b0*/  I2FP.F32.U32 R6, R4 ;  /* 0x0000000400067245 */ /* 0x000fe20000201000 */
[----:B------:R-:W-:Y:S01]  /*110c0*/  ULDC UR4, c[0x0][0x150] ;  /* 0x0000540000047ab9 */ /* 0x000fe20000000800 */
[----:B------:R-:W-:Y:S02]  /*110d0*/  SHF.R.U32.HI R5, RZ, R14, R11 ;  /* 0x0000000eff057219 */ /* 0x000fe4000001160b */
[----:B------:R-:W-:Y:S01]  /*110e0*/  IADD3 R9, P0, RZ, -R12, RZ ;  /* 0x8000000cff097210 */ /* 0x000fe20007f1e0ff */
[----:B------:R-:W-:Y:S01]  /*110f0*/  FMUL R11, R6, UR4 ;  /* 0x00000004060b7c20 */ /* 0x000fe20008400000 */
[----:B------:R-:W-:Y:S01]  /*11100*/  ULDC UR4, c[0x0][0x154] ;  /* 0x0000550000047ab9 */ /* 0x000fe20000000800 */
[----:B------:R-:W1:Y:S02]  /*11110*/  LDC.64 R24, c[0x0][0x640] ;  /* 0x00019000ff187b82 */ /* 0x000e640000000a00 */
[----:B------:R-:W-:-:S02]  /*11120*/  IMAD.X R5, RZ, RZ, ~R5, P0 ;  /* 0x000000ffff057224 */ /* 0x000fc400000e0e05 */
[----:B------:R-:W2:Y:S01]  /*11130*/  F2I.U32.TRUNC.NTZ R11, R11 ;  /* 0x0000000b000b7305 */ /* 0x000ea2000020f000 */
[----:B------:R-:W-:-:S03]  /*11140*/  IMAD.WIDE.U32 R6, R9, R20, R16 ;  /* 0x0000001409067225 */ /* 0x000fc600078e0010 */
[----:B------:R-:W3:Y:S01]  /*11150*/  LDC R13, c[0x0][0x144] ;  /* 0x00005100ff0d7b82 */ /* 0x000ee20000000800 */
[----:B------:R-:W-:-:S04]  /*11160*/  IMAD R8, R5, R20, RZ ;  /* 0x0000001405087224 */ /* 0x000fc800078e02ff */
[----:B------:R-:W-:Y:S01]  /*11170*/  IMAD R5, R9, R21, R8 ;  /* 0x0000001509057224 */ /* 0x000fe200078e0208 */
[----:B------:R-:W-:Y:S02]  /*11180*/  MOV R8, 0xffffffff ;  /* 0xffffffff00087802 */ /* 0x000fe40000000f00 */
[----:B------:R-:W4:Y:S01]  /*11190*/  LDC R14, c[0x0][0x608] ;  /* 0x00018200ff0e7b82 */ /* 0x000f220000000800 */
[----:B------:R-:W-:Y:S01]  /*111a0*/  IMAD.IADD R5, R7, 0x1, R5 ;  /* 0x0000000107057824 */ /* 0x000fe200078e0205 */
[----:B------:R-:W-:-:S04]  /*111b0*/  I2FP.F32.U32 R7, R3 ;  /* 0x0000000300077245 */ /* 0x000fc80000201000 */
[-C--:B0-----:R-:W-:Y:S01]  /*111c0*/  SHF.R.U64 R10, R6, R22.reuse, R5 ;  /* 0x00000016060a7219 */ /* 0x081fe20000001205 */
[----:B--2---:R-:W-:Y:S01]  /*111d0*/  IMAD.MOV R6, RZ, RZ, -R11 ;  /* 0x000000ffff067224 */ /* 0x004fe200078e0a0b */
[----:B------:R-:W0:Y:S01]  /*111e0*/  LDC R9, c[0x0][0x658] ;  /* 0x00019600ff097b82 */ /* 0x000e220000000800 */
[----:B-1----:R-:W-:Y:S01]  /*111f0*/  ISETP.NE.U32.AND P0, PT, R24, RZ, PT ;  /* 0x000000ff1800720c */ /* 0x002fe20003f05070 */
[----:B------:R-:W-:Y:S01]  /*11200*/  FMUL R7, R7, UR4 ;  /* 0x0000000407077c20 */ /* 0x000fe20008400000 */
[----:B------:R-:W-:Y:S02]  /*11210*/  SHF.R.U32.HI R5, RZ, R22, R5 ;  /* 0x00000016ff057219 */ /* 0x000fe40000011605 */
[----:B------:R-:W-:-:S03]  /*11220*/  ISETP.NE.AND.EX P0, PT, R25, RZ, PT, P0 ;  /* 0x000000ff1900720c */ /* 0x000fc60003f05300 */
[----:B------:R-:W1:Y:S01]  /*11230*/  LDC R20, c[0x0][0x148] ;  /* 0x00005200ff147b82 */ /* 0x000e620000000800 */
[----:B---3--:R-:W-:Y:S02]  /*11240*/  IMAD R23, R13, R6, R4 ;  /* 0x000000060d177224 */ /* 0x008fe400078e0204 */
[----:B------:R-:W-:-:S05]  /*11250*/  IMAD.MOV.U32 R6, RZ, RZ, 0x1 ;  /* 0x00000001ff067424 */ /* 0x000fca00078e00ff */
[----:B------:R-:W2:Y:S01]  /*11260*/  LDC R21, c[0x0][0x600] ;  /* 0x00018000ff157b82 */ /* 0x000ea20000000800 */
[-CC-:B----4-:R-:W-:Y:S02]  /*11270*/  SHF.R.U64 R13, R10, R14.reuse, R5.reuse ;  /* 0x0000000e0a0d7219 */ /* 0x190fe40000001205 */
[----:B------:R-:W-:Y:S02]  /*11280*/  SHF.R.U32.HI R4, RZ, R14, R5 ;  /* 0x0000000eff047219 */ /* 0x000fe40000011605 */
[----:B------:R3:W4:Y:S03]  /*11290*/  F2I.U32.TRUNC.NTZ R14, R7 ;  /* 0x00000007000e7305 */ /* 0x000726000020f000 */
[----:B------:R-:W1:Y:S01]  /*112a0*/  LDC R26, c[0x0][0x648] ;  /* 0x00019200ff1a7b82 */ /* 0x000e620000000800 */
[-C--:B0-----:R-:W-:Y:S02]  /*112b0*/  SHF.R.U64 R15, R13, R9.reuse, R4 ;  /* 0x000000090d0f7219 */ /* 0x081fe40000001204 */
[----:B------:R-:W-:-:S02]  /*112c0*/  SHF.L.U32 R8, R8, R9, RZ ;  /* 0x0000000908087219 */ /* 0x000fc400000006ff */
[-C--:B------:R-:W-:Y:S01]  /*112d0*/  SHF.R.U32.HI R5, RZ, R9.reuse, R4 ;  /* 0x00000009ff057219 */ /* 0x080fe20000011604 */
[----:B------:R-:W-:Y:S01]  /*112e0*/  IMAD.MOV.U32 R4, RZ, RZ, R15 ;  /* 0x000000ffff047224 */ /* 0x000fe200078e000f */
[----:B------:R-:W-:Y:S01]  /*112f0*/  SHF.L.U32 R22, R6, R9, RZ ;  /* 0x0000000906167219 */ /* 0x000fe200000006ff */
[----:B------:R-:W0:Y:S01]  /*11300*/  LDC R27, c[0x0][0x638] ;  /* 0x00018e00ff1b7b82 */ /* 0x000e220000000800 */
[----:B------:R-:W-:-:S07]  /*11310*/  LOP3.LUT R28, RZ, R8, RZ, 0x33, !PT ;  /* 0x00000008ff1c7212 */ /* 0x000fce00078e33ff */
[----:B------:R-:W0:Y:S01]  /*11320*/  LDC R29, c[0x0][0x610] ;  /* 0x00018400ff1d7b82 */ /* 0x000e220000000800 */
[----:B---34-:R-:W-:Y:S05]  /*11330*/  @!P0 BRA `(.L_x_418) ;  /* 0x0000000000288947 */ /* 0x018fea0003800000 */
[----:B------:R-:W3:Y:S02]  /*11340*/  LDC R4, c[0x0][0x64c] ;  /* 0x00019300ff047b82 */ /* 0x000ee40000000800 */
[----:B---3--:R-:W-:-:S05]  /*11350*/  IADD3 R9, P0, R15, R4, RZ ;  /* 0x000000040f097210 */ /* 0x008fca0007f1e0ff */
[----:B------:R-:W-:-:S04]  /*11360*/  IMAD.X R11, RZ, RZ, R5, P0 ;  /* 0x000000ffff0b7224 */ /* 0x000fc800000e0605 */
[----:B------:R-:W-:-:S04]  /*11370*/  IMAD.WIDE.U32 R4, R11, R24, RZ ;  /* 0x000000180b047225 */ /* 0x000fc800078e00ff */
[----:B------:R-:W-:-:S04]  /*11380*/  IMAD.WIDE.U32 R6, P0, R9, R25, R4 ;  /* 0x0000001909067225 */ /* 0x000fc80007800004 */
[----:B------:R-:W-:Y:S01]  /*11390*/  IMAD.WIDE.U32 R4, R9, R24, RZ ;  /* 0x0000001809047225 */ /* 0x000fe200078e00ff */
[----:B------:R-:W-:-:S03]  /*113a0*/  IADD3.X R9, RZ, RZ, RZ, P0, !PT ;  /* 0x000000ffff097210 */ /* 0x000fc600007fe4ff */
[----:B------:R-:W-:Y:S01]  /*113b0*/  IMAD.MOV.U32 R8, RZ, RZ, R7 ;  /* 0x000000ffff087224 */ /* 0x000fe200078e0007 */
[----:B------:R-:W-:-:S05]  /*113c0*/  IADD3 RZ, P0, R5, R6, RZ ;  /* 0x0000000605ff7210 */ /* 0x000fca0007f1e0ff */
[----:B------:R-:W-:-:S08]  /*113d0*/  IMAD.WIDE.U32.X R4, R11, R25, R8, P0 ;  /* 0x000000190b047225 */ /* 0x000fd000000e0408 */
.L_x_418:
[----:B------:R-:W-:Y:S01]  /*113e0*/  ISETP.NE.AND P0, PT, R2, 0x1, PT ;  /* 0x000000010200780c */ /* 0x000fe20003f05270 */
[----:B--2---:R-:W-:Y:S01]  /*113f0*/  VIADD R7, R21, 0xffffffff ;  /* 0xffffffff15077836 */ /* 0x004fe20000000000 */
[----:B-1----:R-:W-:Y:S01]  /*11400*/  SHF.R.U64 R5, R4, R26, R5 ;  /* 0x0000001a04057219 */ /* 0x002fe20000001205 */
[----:B------:R-:W-:Y:S01]  /*11410*/  IMAD.MOV R14, RZ, RZ, -R14 ;  /* 0x000000ffff0e7224 */ /* 0x000fe200078e0a0e */
[----:B------:R-:W-:Y:S01]  /*11420*/  LOP3.LUT R4, R13, R28, RZ, 0xc0, !PT ;  /* 0x0000001c0d047212 */ /* 0x000fe200078ec0ff */
[----:B------:R-:W-:Y:S01]  /*11430*/  IMAD.MOV.U32 R8, RZ, RZ, R12 ;  /* 0x000000ffff087224 */ /* 0x000fe200078e000c */
[----:B------:R-:W-:Y:S02]  /*11440*/  IADD3 R6, -R5, RZ, RZ ;  /* 0x000000ff05067210 */ /* 0x000fe40007ffe1ff */
[----:B------:R-:W-:Y:S01]  /*11450*/  LOP3.LUT R10, R10, R7, RZ, 0xc0, !PT ;  /* 0x000000070a0a7212 */ /* 0x000fe200078ec0ff */
[----:B------:R-:W-:-:S04]  /*11460*/  IMAD R4, R22, R5, R4 ;  /* 0x0000000516047224 */ /* 0x000fc800078e0204 */
[----:B------:R-:W-:Y:S02]  /*11470*/  @P0 IMAD R23, R20, R14, R3 ;  /* 0x0000000e14170224 */ /* 0x000fe400078e0203 */
[----:B0-----:R-:W-:Y:S02]  /*11480*/  IMAD R3, R6, R27, R15 ;  /* 0x0000001b06037224 */ /* 0x001fe400078e020f */
[----:B------:R-:W-:Y:S02]  /*11490*/  IMAD R7, R4, R29, R23 ;  /* 0x0000001d04077224 */ /* 0x000fe400078e0217 */
[----:B------:R-:W-:Y:S02]  /*114a0*/  IMAD R4, R3, R21, R10 ;  /* 0x0000001503047224 */ /* 0x000fe400078e020a */
[----:B------:R-:W-:-:S03]  /*114b0*/  IMAD.MOV.U32 R6, RZ, RZ, 0x1 ;  /* 0x00000001ff067424 */ /* 0x000fc600078e00ff */
[----:B------:R-:W-:Y:S02]  /*114c0*/  SEL R9, R4, R7, !P0 ;  /* 0x0000000704097207 */ /* 0x000fe40004000000 */
[----:B------:R-:W-:-:S07]  /*114d0*/  SEL R7, R7, R4, !P0 ;  /* 0x0000000407077207 */ /* 0x000fce0004000000 */
.L_x_416:
[----:B------:R-:W-:-:S08]  /*114e0*/  NOP ;  /* 0x0000000000007918 */ /* 0x000fd00000000000 */
[----:B------:R-:W0:-:S00]  /*114f0*/  USETMAXREG.DEALLOC.CTAPOOL 0x28 ;  /* 0x00000028000079c8 */ /* 0x000e0000080e0500 */
[----:B0-----:R-:W-:-:S13]  /*11500*/  ISETP.NE.AND P0, PT, R0, RZ, PT ;  /* 0x000000ff0000720c */ /* 0x001fda0003f05270 */
[----:B------:R-:W-:Y:S05]  /*11510*/  @P0 EXIT ;  /* 0x000000000000094d */ /* 0x000fea0003800000 */
[----:B------:R-:W-:Y:S01]  /*11520*/  LOP3.LUT P0, RZ, R6, 0xff, RZ, 0xc0, !PT ;  /* 0x000000ff06ff7812 */ /* 0x000fe2000780c0ff */
[----:B------:R-:W-:Y:S01]  /*11530*/  IMAD.MOV.U32 R0, RZ, RZ, 0x1 ;  /* 0x00000001ff007424 */ /* 0x000fe200078e00ff */
[----:B------:R-:W-:-:S11]  /*11540*/  MOV R12, RZ ;  /* 0x000000ff000c7202 */ /* 0x000fd60000000f00 */
[----:B------:R-:W-:Y:S05]  /*11550*/  @!P0 BRA `(.L_x_419) ;  /* 0x0000000c00348947 */ /* 0x000fea0003800000 */
[----:B------:R-:W0:Y:S01]  /*11560*/  LDC R0, c[0x0][0x28c] ;  /* 0x0000a300ff007b82 */ /* 0x000e220000000800 */
[----:B------:R-:W-:Y:S01]  /*11570*/  ULDC UR5, c[0x0][0x600] ;  /* 0x0001800000057ab9 */ /* 0x000fe20000000800 */
[----:B------:R-:W-:Y:S01]  /*11580*/  ULDC UR4, c[0x0][0xc] ;  /* 0x0000030000047ab9 */ /* 0x000fe20000000800 */
[----:B------:R-:W-:Y:S01]  /*11590*/  UIADD3 UR16, UR5, -0x1, URZ ;  /* 0xffffffff05107890 */ /* 0x000fe2000fffe03f */
[C---:B------:R-:W-:Y:S01]  /*115a0*/  LOP3.LUT P2, RZ, R18.reuse, 0x7f, RZ, 0xc0, !PT ;  /* 0x0000007f12ff7812 */ /* 0x040fe2000784c0ff */
[----:B------:R-:W-:Y:S01]  /*115b0*/  ULDC UR6, c[0x0][0x658] ;  /* 0x0001960000067ab9 */ /* 0x000fe20000000800 */
[----:B------:R-:W-:Y:S01]  /*115c0*/  ULDC UR5, c[0x0][0x10] ;  /* 0x0000040000057ab9 */ /* 0x000fe20000000800 */
[----:B------:R-:W-:Y:S01]  /*115d0*/  UMOV UR7, 0xffffffff ;  /* 0xffffffff00077882 */ /* 0x000fe20000000000 */
[----:B------:R-:W-:Y:S01]  /*115e0*/  UMOV UR8, 0x1 ;  /* 0x0000000100087882 */ /* 0x000fe20000000000 */
[----:B------:R-:W-:Y:S01]  /*115f0*/  UIMAD.WIDE.U32 UR4, UR4, UR5, URZ ;  /* 0x00000005040472a5 */ /* 0x000fe2000f8e003f */
[----:B------:R-:W-:Y:S01]  /*11600*/  LOP3.LUT P0, RZ, R18, 0x1f, RZ, 0xc0, !PT ;  /* 0x0000001f12ff7812 */ /* 0x000fe2000780c0ff */
[----:B------:R-:W-:Y:S01]  /*11610*/  USHF.L.U32 UR7, UR7, UR6, URZ ;  /* 0x0000000607077299 */ /* 0x000fe2000800063f */
[----:B------:R-:W-:Y:S01]  /*11620*/  BSSY B0, `(.L_x_419) ;  /* 0x00000c0000007945 */ /* 0x000fe20003800000 */
[----:B------:R-:W-:Y:S01]  /*11630*/  USHF.L.U32 UR18, UR8, UR6, URZ ;  /* 0x0000000608127299 */ /* 0x000fe2000800063f */
[----:B------:R-:W-:Y:S01]  /*11640*/  IMAD.MOV.U32 R13, RZ, RZ, 0x1 ;  /* 0x00000001ff0d7424 */ /* 0x000fe200078e00ff */
[----:B------:R-:W-:Y:S01]  /*11650*/  LOP3.LUT R11, R19, 0x2, RZ, 0xfc, !PT ;  /* 0x00000002130b7812 */ /* 0x000fe200078efcff */
[----:B------:R-:W-:Y:S01]  /*11660*/  ULDC UR6, c[0x0][0x14] ;  /* 0x0000050000067ab9 */ /* 0x000fe20000000800 */
[----:B------:R-:W-:Y:S01]  /*11670*/  PLOP3.LUT P0, PT, P0, P2, PT, 0x8a, 0x0 ;  /* 0x000000000000781c */ /* 0x000fe20000705172 */
[----:B------:R-:W-:Y:S01]  /*11680*/  UIMAD.WIDE.U32 UR20, UR4, UR6, URZ ;  /* 0x00000006041472a5 */ /* 0x000fe2000f8e003f */
[----:B------:R-:W-:Y:S01]  /*11690*/  MOV R12, RZ ;  /* 0x000000ff000c7202 */ /* 0x000fe20000000f00 */
[----:B------:R-:W-:-:S02]  /*116a0*/  UIMAD UR13, UR5, UR6, URZ ;  /* 0x00000006050d72a4 */ /* 0x000fc4000f8e023f */
[----:B------:R-:W-:Y:S01]  /*116b0*/  ULOP3.LUT UR17, URZ, UR7, URZ, 0x33, !UPT ;  /* 0x000000073f117292 */ /* 0x000fe2000f8e333f */
[----:B0-----:R-:W-:Y:S01]  /*116c0*/  VIADD R0, R0, 0xf ;  /* 0x0000000f00007836 */ /* 0x001fe20000000000 */
[----:B------:R-:W-:Y:S01]  /*116d0*/  UIADD3 UR13, UR21, UR13, URZ ;  /* 0x0000000d150d7290 */ /* 0x000fe2000fffe03f */
[----:B------:R-:W-:-:S03]  /*116e0*/  ULDC.64 UR22, c[0x0][0x198] ;  /* 0x0000660000167ab9 */ /* 0x000fc60000000a00 */
[----:B------:R-:W-:-:S04]  /*116f0*/  SHF.R.S32.HI R3, RZ, 0x1f, R0 ;  /* 0x0000001fff037819 */ /* 0x000fc80000011400 */
[----:B------:R-:W-:Y:S01]  /*11700*/  LEA.HI R3, R3, R0, RZ, 0x4 ;  /* 0x0000000003037211 */ /* 0x000fe200078f20ff */
[----:B------:R-:W-:-:S03]  /*11710*/  IMAD.MOV.U32 R0, RZ, RZ, 0x1 ;  /* 0x00000001ff007424 */ /* 0x000fc600078e00ff */
[----:B------:R-:W-:-:S05]  /*11720*/  SHF.R.S32.HI R3, RZ, 0x4, R3 ;  /* 0x00000004ff037819 */ /* 0x000fca0000011403 */
[----:B------:R-:W-:-:S07]  /*11730*/  VIADD R10, R3, 0x1 ;  /* 0x00000001030a7836 */ /* 0x000fce0000000000 */
.L_x_431:
[----:B------:R-:W-:-:S03]  /*11740*/  UMOV UR4, 0xffffffff ;  /* 0xffffffff00047882 */ /* 0x000fc60000000000 */
[----:B------:R-:W-:Y:S05]  /*11750*/  BRA.DIV UR4, `(.L_x_420) ;  /* 0x0000001604087947 */ /* 0x000fea000b800000 */
[----:B------:R-:W-:-:S13]  /*11760*/  ELECT P6, URZ, PT ;  /* 0x00000000003f782f */ /* 0x000fda00038c0000 */
.L_x_452:
[----:B------:R-:W0:Y:S01]  /*11770*/  LDC R4, c[0x0][0x28c] ;  /* 0x0000a300ff047b82 */ /* 0x000e220000000800 */
[----:B------:R-:W-:Y:S01]  /*11780*/  BSSY B1, `(.L_x_421) ;  /* 0x0000037000017945 */ /* 0x000fe20003800000 */
[----:B0-----:R-:W-:-:S13]  /*11790*/  ISETP.LT.OR P6, PT, R4, 0x1, !P6 ;  /* 0x000000010400780c */ /* 0x001fda00077c1670 */
[----:B------:R-:W-:Y:S05]  /*117a0*/  @P6 BRA `(.L_x_422) ;  /* 0x0000000000d06947 */ /* 0x000fea0003800000 */
[----:B------:R-:W-:Y:S01]  /*117b0*/  IMAD R15, R9, 0x180, RZ ;  /* 0x00000180090f7824 */ /* 0x000fe200078e02ff */
[----:B------:R-:W-:Y:S01]  /*117c0*/  MOV R4, R10 ;  /* 0x0000000a00047202 */ /* 0x000fe20000000f00 */
[----:B------:R-:W-:Y:S02]  /*117d0*/  IMAD.SHL.U32 R18, R7, 0x80, RZ ;  /* 0x0000008007127824 */ /* 0x000fe400078e00ff */
[----:B------:R-:W-:Y:S02]  /*117e0*/  IMAD.MOV.U32 R20, RZ, RZ, RZ ;  /* 0x000000ffff147224 */ /* 0x000fe400078e00ff */
[----:B------:R-:W-:Y:S02]  /*117f0*/  IMAD.MOV.U32 R5, RZ, RZ, R0 ;  /* 0x000000ffff057224 */ /* 0x000fe400078e0000 */
[----:B------:R-:W-:-:S07]  /*11800*/  IMAD.MOV.U32 R6, RZ, RZ, R12 ;  /* 0x000000ffff067224 */ /* 0x000fce00078e000c */
.L_x_426:
[----:B------:R-:W0:Y:S01]  /*11810*/  S2R R14, SR_CgaCtaId ;  /* 0x00000000000e7919 */ /* 0x000e220000008800 */
[----:B------:R-:W-:Y:S01]  /*11820*/  MOV R7, 0x400 ;  /* 0x0000040000077802 */ /* 0x000fe20000000f00 */
[----:B------:R-:W1:Y:S03]  /*11830*/  @!P2 LDC R9, c[0x0][0x500] ;  /* 0x00014000ff09ab82 */ /* 0x000e660000000800 */
[----:B0-----:R-:W-:Y:S02]  /*11840*/  LEA R21, R14, R7, 0x18 ;  /* 0x000000070e157211 */ /* 0x001fe400078ec0ff */
[----:B------:R-:W-:-:S03]  /*11850*/  SHF.L.U32 R7, R5, 0x1f, RZ ;  /* 0x0000001f05077819 */ /* 0x000fc600000006ff */
[----:B------:R-:W-:-:S04]  /*11860*/  IMAD R14, R6, 0x8, R21 ;  /* 0x00000008060e7824 */ /* 0x000fc800078e0215 */
[----:B------:R-:W0:Y:S02]  /*11870*/  SYNCS.PHASECHK.TRANS64.TRYWAIT P1, [R14+URZ+0x70], R7 ;  /* 0x000070070e0075a7 */ /* 0x000e24000802017f */
[----:B01----:R-:W-:Y:S05]  /*11880*/  @!P1 BRA `(.L_x_423) ;  /* 0x0000001000dc9947 */ /* 0x003fea0003800000 */
.L_x_453:
[----:B0-----:R-:W-:Y:S01]  /*11890*/  PRMT R7, R11, 0x9910, RZ ;  /* 0x000099100b077816 */ /* 0x001fe200000000ff */
[----:B------:R0:W-:Y:S03]  /*118a0*/  @!P2 SYNCS.ARRIVE.TRANS64 RZ, [R14+URZ], R9 ;  /* 0x000000090effa9a7 */ /* 0x0001e6000800003f */
[----:B------:R-:W-:-:S13]  /*118b0*/  ISETP.NE.AND P1, PT, R7, 0x2, PT ;  /* 0x000000020700780c */ /* 0x000fda0003f25270 */
[----:B0-----:R-:W-:Y:S05]  /*118c0*/  @P1 BRA `(.L_x_424) ;  /* 0x0000000000041947 */ /* 0x001fea0003800000 */
[----:B------:R-:W-:Y:S01]  /*118d0*/  BPT.TRAP 0x1 ;  /* 0x000000040000795c */ /* 0x000fe20000300000 */
.L_x_424:
[----:B------:R-:W-:Y:S05]  /*118e0*/  @P0 BRA `(.L_x_425) ;  /* 0x0000000000040947 */ /* 0x000fea0003800000 */
[----:B------:R-:W-:Y:S01]  /*118f0*/  BPT.TRAP 0x1 ;  /* 0x000000040000795c */ /* 0x000fe20000300000 */
.L_x_425:
[C---:B------:R-:W-:Y:S01]  /*11900*/  LEA R7, R6.reuse, R21, 0xc ;  /* 0x0000001506077211 */ /* 0x040fe200078e60ff */
[----:B------:R-:W-:Y:S01]  /*11910*/  IMAD R21, R6, 0x3000, R21 ;  /* 0x0000300006157824 */ /* 0x000fe200078e0215 */
[----:B------:R-:W-:Y:S01]  /*11920*/  R2UR UR9, R14 ;  /* 0x000000000e0972ca */ /* 0x000fe200000e0000 */
[----:B------:R-:W-:Y:S01]  /*11930*/  VIADD R4, R4, 0xffffffff ;  /* 0xffffffff04047836 */ /* 0x000fe20000000000 */
[----:B------:R-:W-:Y:S01]  /*11940*/  R2UR UR5, R7 ;  /* 0x00000000070572ca */ /* 0x000fe200000e0000 */
[----:B------:R-:W-:Y:S01]  /*11950*/  UIADD3 UR4, UP0, UR22, 0xf0, URZ ;  /* 0x000000f016047890 */ /* 0x000fe2000ff1e03f */
[----:B------:R-:W-:Y:S01]  /*11960*/  R2UR UR8, R21 ;  /* 0x00000000150872ca */ /* 0x000fe200000e0000 */
[----:B------:R-:W-:Y:S01]  /*11970*/  UIADD3 UR24, UP1, UR22, 0x1f0, URZ ;  /* 0x000001f016187890 */ /* 0x000fe2000ff3e03f */
[----:B------:R-:W-:Y:S01]  /*11980*/  R2UR UR11, R18 ;  /* 0x00000000120b72ca */ /* 0x000fe200000e0000 */
[----:B------:R-:W-:Y:S01]  /*11990*/  VIADD R6, R6, 0x1 ;  /* 0x0000000106067836 */ /* 0x000fe20000000000 */
[----:B------:R-:W-:Y:S01]  /*119a0*/  R2UR UR10, R20 ;  /* 0x00000000140a72ca */ /* 0x000fe200000e0000 */
[----:B------:R-:W-:Y:S01]  /*119b0*/  UIADD3.X UR25, URZ, UR23, URZ, UP1, !UPT ;  /* 0x000000173f197290 */ /* 0x000fe20008ffe43f */
[----:B------:R-:W-:Y:S01]  /*119c0*/  R2UR UR12, R8 ;  /* 0x00000000080c72ca */ /* 0x000fe200000e0000 */
[----:B------:R-:W-:Y:S01]  /*119d0*/  UMOV UR6, 0x0 ;  /* 0x0000000000067882 */ /* 0x000fe20000000000 */
[----:B------:R-:W-:Y:S01]  /*119e0*/  R2UR UR19, R15 ;  /* 0x000000000f1372ca */ /* 0x000fe200000e0000 */
[----:B------:R-:W-:Y:S01]  /*119f0*/  UMOV UR7, 0x10000000 ;  /* 0x1000000000077882 */ /* 0x000fe20000000000 */
[----:B------:R-:W-:Y:S01]  /*11a00*/  ISETP.GT.AND P3, PT, R4, 0x1, PT ;  /* 0x000000010400780c */ /* 0x000fe20003f64270 */
[----:B------:R-:W-:Y:S01]  /*11a10*/  UIADD3 UR14, UR5, 0x200, URZ ;  /* 0x00000200050e7890 */ /* 0x000fe2000fffe03f */
[----:B------:R-:W-:Y:S01]  /*11a20*/  ISETP.NE.AND P1, PT, R6, 0xe, PT ;  /* 0x0000000e0600780c */ /* 0x000fe20003f25270 */
[----:B------:R-:W-:Y:S01]  /*11a30*/  UIADD3.X UR5, URZ, UR23, URZ, UP0, !UPT ;  /* 0x000000173f057290 */ /* 0x000fe200087fe43f */
[----:B------:R-:W-:Y:S01]  /*11a40*/  VIADD R20, R20, 0x10 ;  /* 0x0000001014147836 */ /* 0x000fe20000000000 */
[----:B------:R-:W-:Y:S01]  /*11a50*/  UIADD3 UR15, UR8, 0xe200, URZ ;  /* 0x0000e200080f7890 */ /* 0x000fe2000fffe03f */
[----:B------:R-:W-:-:S02]  /*11a60*/  SEL R14, RZ, 0x1, P1 ;  /* 0x00000001ff0e7807 */ /* 0x000fc40000800000 */
[----:B------:R-:W-:Y:S01]  /*11a70*/  UMOV UR8, UR14 ;  /* 0x0000000e00087c82 */ /* 0x000fe20008000000 */
[----:B------:R-:W-:Y:S02]  /*11a80*/  SEL R6, R6, RZ, P1 ;  /* 0x000000ff06067207 */ /* 0x000fe40000800000 */
[----:B------:R-:W-:Y:S01]  /*11a90*/  LOP3.LUT R5, R5, R14, RZ, 0x3c, !PT ;  /* 0x0000000e05057212 */ /* 0x000fe200078e3cff */
[----:B------:R0:W-:Y:S02]  /*11aa0*/  UTMALDG.3D [UR8], [UR4], desc[UR6] ;  /* 0x00000608040075b4 */ /* 0x0001e40008011000 */
[----:B0-----:R-:W-:Y:S01]  /*11ab0*/  UMOV UR8, UR15 ;  /* 0x0000000f00087c82 */ /* 0x001fe20008000000 */
[----:B------:R-:W-:Y:S02]  /*11ac0*/  UMOV UR11, UR19 ;  /* 0x00000013000b7c82 */ /* 0x000fe40008000000 */
[----:B------:R0:W-:Y:S02]  /*11ad0*/  UTMALDG.3D [UR8], [UR24], desc[UR6] ;  /* 0x00000608180075b4 */ /* 0x0001e40008011000 */
[----:B0-----:R-:W-:Y:S05]  /*11ae0*/  @P3 BRA `(.L_x_426) ;  /* 0xfffffffc00483947 */ /* 0x001fea000383ffff */
.L_x_422:
[----:B------:R-:W-:Y:S05]  /*11af0*/  BSYNC B1 ;  /* 0x0000000000017941 */ /* 0x000fea0003800000 */
.L_x_421:
[----:B------:R-:W-:Y:S01]  /*11b00*/  LOP3.LUT P3, RZ, R13, 0xff, RZ, 0xc0, !PT ;  /* 0x000000ff0dff7812 */ /* 0x000fe2000786c0ff */
[----:B------:R-:W-:Y:S01]  /*11b10*/  ULDC.64 UR4, c[0x0][0x650] ;  /* 0x0001940000047ab9 */ /* 0x000fe20000000a00 */
[----:B------:R-:W-:Y:S01]  /*11b20*/  IADD3 R12, R3, R12, RZ ;  /* 0x0000000c030c7210 */ /* 0x000fe20007ffe0ff */
[----:B------:R-:W-:Y:S01]  /*11b30*/  BSSY B1, `(.L_x_427) ;  /* 0x000006c000017945 */ /* 0x000fe20003800000 */
[----:B------:R-:W-:Y:S01]  /*11b40*/  IADD3 R16, P4, R16, UR20, RZ ;  /* 0x0000001410107c10 */ /* 0x000fe2000ff9e0ff */
[----:B------:R-:W-:Y:S01]  /*11b50*/  IMAD.MOV.U32 R9, RZ, RZ, -0x1 ;  /* 0xffffffffff097424 */ /* 0x000fe200078e00ff */
[----:B------:R-:W-:Y:S01]  /*11b60*/  SHF.R.U32.HI R4, RZ, 0x1, R12 ;  /* 0x00000001ff047819 */ /* 0x000fe2000001160c */
[----:B------:R-:W-:Y:S01]  /*11b70*/  IMAD.MOV.U32 R8, RZ, RZ, -0x1 ;  /* 0xffffffffff087424 */ /* 0x000fe200078e00ff */
[----:B------:R-:W-:Y:S02]  /*11b80*/  ISETP.GT.U32.AND P1, PT, R12, 0xd, PT ;  /* 0x0000000d0c00780c */ /* 0x000fe40003f24070 */
[----:B------:R-:W-:-:S02]  /*11b90*/  IADD3.X R17, R17, UR13, RZ, P4, !PT ;  /* 0x0000000d11117c10 */ /* 0x000fc4000a7fe4ff */
[----:B------:R-:W-:Y:S01]  /*11ba0*/  ISETP.LT.U32.AND P1, PT, R3, 0xe, P1 ;  /* 0x0000000e0300780c */ /* 0x000fe20000f21070 */
[----:B------:R-:W0:Y:S01]  /*11bb0*/  @P3 S2R R6, SR_CgaCtaId ;  /* 0x0000000000063919 */ /* 0x000e220000008800 */
[----:B------:R-:W-:Y:S02]  /*11bc0*/  @P3 MOV R5, 0x400 ;  /* 0x0000040000053802 */ /* 0x000fe40000000f00 */
[----:B------:R-:W-:Y:S02]  /*11bd0*/  PRMT R13, RZ, 0x7610, R13 ;  /* 0x00007610ff0d7816 */ /* 0x000fe4000000000d */
[----:B0-----:R-:W-:Y:S01]  /*11be0*/  @P3 LEA R6, R6, R5, 0x18 ;  /* 0x0000000506063211 */ /* 0x001fe200078ec0ff */
[----:B------:R-:W-:-:S03]  /*11bf0*/  IMAD.WIDE.U32 R4, R4, -0x6db6db6d, RZ ;  /* 0x9249249304047825 */ /* 0x000fc600078e00ff */
[----:B------:R0:W-:Y:S01]  /*11c00*/  @P3 SYNCS.ARRIVE.TRANS64.A1T0 RZ, [R6+URZ+0xf8], RZ ;  /* 0x0000f8ff06ff39a7 */ /* 0x0001e2000810003f */
[----:B------:R-:W-:Y:S02]  /*11c10*/  ISETP.GE.U32.AND P3, PT, R3, 0xe, PT ;  /* 0x0000000e0300780c */ /* 0x000fe40003f66070 */
[----:B------:R-:W-:Y:S02]  /*11c20*/  SHF.R.U32.HI R7, RZ, 0x2, R5 ;  /* 0x00000002ff077819 */ /* 0x000fe40000011605 */
[----:B------:R-:W-:Y:S02]  /*11c30*/  SEL R5, RZ, 0x1, !P1 ;  /* 0x00000001ff057807 */ /* 0x000fe40004800000 */
[----:B------:R-:W-:Y:S01]  /*11c40*/  ISETP.GE.U32.AND P1, PT, R16, UR4, PT ;  /* 0x0000000410007c0c */ /* 0x000fe2000bf26070 */
[----:B------:R-:W-:Y:S01]  /*11c50*/  IMAD R12, R7, -0xe, R12 ;  /* 0xfffffff2070c7824 */ /* 0x000fe200078e020c */
[----:B------:R-:W-:Y:S02]  /*11c60*/  LOP3.LUT R0, R0, R5, RZ, 0x3c, !PT ;  /* 0x0000000500007212 */ /* 0x000fe400078e3cff */
[----:B------:R-:W-:-:S02]  /*11c70*/  ISETP.GE.U32.AND.EX P1, PT, R17, UR5, PT, P1 ;  /* 0x0000000511007c0c */ /* 0x000fc4000bf26110 */
[----:B------:R-:W-:Y:S02]  /*11c80*/  PRMT R4, RZ, 0x7610, R4 ;  /* 0x00007610ff047816 */ /* 0x000fe40000000004 */
[----:B------:R-:W-:Y:S01]  /*11c90*/  @P3 LOP3.LUT R0, R0, 0x1, R7, 0x78, !PT ;  /* 0x0000000100003812 */ /* 0x000fe200078e7807 */
[----:B------:R-:W-:-:S08]  /*11ca0*/  IMAD.MOV.U32 R7, RZ, RZ, -0x1 ;  /* 0xffffffffff077424 */ /* 0x000fd000078e00ff */
[----:B0-----:R-:W-:Y:S05]  /*11cb0*/  @P1 BRA `(.L_x_428) ;  /* 0x00000004004c1947 */ /* 0x001fea0003800000 */
[----:B------:R-:W-:Y:S01]  /*11cc0*/  ULDC.64 UR4, c[0x0][0x628] ;  /* 0x00018a0000047ab9 */ /* 0x000fe20000000a00 */
[----:B------:R-:W0:Y:S01]  /*11cd0*/  S2R R15, SR_CTAID.X ;  /* 0x00000000000f7919 */ /* 0x000e220000002500 */
[----:B------:R-:W-:Y:S01]  /*11ce0*/  ISETP.NE.U32.AND P1, PT, RZ, UR4, PT ;  /* 0x00000004ff007c0c */ /* 0x000fe2000bf25070 */
[----:B------:R-:W-:Y:S01]  /*11cf0*/  ULDC UR7, c[0x0][0x630] ;  /* 0x00018c0000077ab9 */ /* 0x000fe20000000800 */
[----:B------:R-:W-:Y:S01]  /*11d00*/  MOV R4, R16 ;  /* 0x0000001000047202 */ /* 0x000fe20000000f00 */
[----:B------:R-:W1:Y:S01]  /*11d10*/  S2R R14, SR_CTAID.Y ;  /* 0x00000000000e7919 */ /* 0x000e620000002600 */
[----:B------:R-:W-:Y:S01]  /*11d20*/  ISETP.NE.AND.EX P1, PT, RZ, UR5, PT, P1 ;  /* 0x00000005ff007c0c */ /* 0x000fe2000bf25310 */
[----:B------:R-:W-:-:S12]  /*11d30*/  IMAD.MOV.U32 R5, RZ, RZ, R17 ;  /* 0x000000ffff057224 */ /* 0x000fd800078e0011 */
[----:B------:R-:W-:Y:S05]  /*11d40*/  @!P1 BRA `(.L_x_429) ;  /* 0x0000000000289947 */ /* 0x000fea0003800000 */
[----:B------:R-:W-:Y:S02]  /*11d50*/  ULDC UR6, c[0x0][0x634] ;  /* 0x00018d0000067ab9 */ /* 0x000fe40000000800 */
[----:B------:R-:W-:-:S05]  /*11d60*/  IADD3 R9, P1, R16, UR6, RZ ;  /* 0x0000000610097c10 */ /* 0x000fca000ff3e0ff */
[----:B------:R-:W-:-:S04]  /*11d70*/  IMAD.X R21, RZ, RZ, R17, P1 ;  /* 0x000000ffff157224 */ /* 0x000fc800008e0611 */
[----:B------:R-:W-:-:S04]  /*11d80*/  IMAD.WIDE.U32 R6, R21, UR4, RZ ;  /* 0x0000000415067c25 */ /* 0x000fc8000f8e00ff */
[----:B------:R-:W-:-:S04]  /*11d90*/  IMAD.WIDE.U32 R6, P1, R9, UR5, R6 ;  /* 0x0000000509067c25 */ /* 0x000fc8000f820006 */
[----:B------:R-:W-:Y:S01]  /*11da0*/  IMAD.WIDE.U32 R8, R9, UR4, RZ ;  /* 0x0000000409087c25 */ /* 0x000fe2000f8e00ff */
[----:B------:R-:W-:-:S03]  /*11db0*/  MOV R4, R7 ;  /* 0x0000000700047202 */ /* 0x000fc60000000f00 */
[----:B------:R-:W-:Y:S01]  /*11dc0*/  IMAD.X R5, RZ, RZ, RZ, P1 ;  /* 0x000000ffff057224 */ /* 0x000fe200008e06ff */
[----:B------:R-:W-:-:S05]  /*11dd0*/  IADD3 RZ, P1, R9, R6, RZ ;  /* 0x0000000609ff7210 */ /* 0x000fca0007f3e0ff */
[----:B------:R-:W-:-:S08]  /*11de0*/  IMAD.WIDE.U32.X R4, R21, UR5, R4, P1 ;  /* 0x0000000515047c25 */ /* 0x000fd000088e0404 */
.L_x_429:
[--C-:B------:R-:W-:Y:S01]  /*11df0*/  SHF.R.U64 R8, R4, UR7, R5.reuse ;  /* 0x0000000704087c19 */ /* 0x100fe20008001205 */
[----:B------:R-:W-:Y:S01]  /*11e00*/  ULDC.64 UR4, c[0x0][0x620] ;  /* 0x0001880000047ab9 */ /* 0x000fe20000000a00 */
[----:B------:R-:W-:Y:S01]  /*11e10*/  SHF.R.U32.HI R4, RZ, UR7, R5 ;  /* 0x00000007ff047c19 */ /* 0x000fe20008011605 */
[----:B------:R-:W2:Y:S01]  /*11e20*/  LDC R24, c[0x0][0x144] ;  /* 0x00005100ff187b82 */ /* 0x000ea20000000800 */
[----:B------:R-:W-:Y:S01]  /*11e30*/  IADD3 R7, P1, RZ, -R8, RZ ;  /* 0x80000008ff077210 */ /* 0x000fe20007f3e0ff */
[----:B------:R-:W-:Y:S01]  /*11e40*/  ULDC.64 UR8, c[0x0][0x640] ;  /* 0x0001900000087ab9 */ /* 0x000fe20000000a00 */
[----:B0-----:R-:W-:Y:S01]  /*11e50*/  I2FP.F32.U32 R9, R15 ;  /* 0x0000000f00097245 */ /* 0x001fe20000201000 */
[----:B------:R-:W-:Y:S02]  /*11e60*/  ULDC UR6, c[0x0][0x608] ;  /* 0x0001820000067ab9 */ /* 0x000fe40000000800 */
[----:B------:R-:W-:Y:S01]  /*11e70*/  IMAD.X R4, RZ, RZ, ~R4, P1 ;  /* 0x000000ffff047224 */ /* 0x000fe200008e0e04 */
[----:B------:R-:W-:Y:S01]  /*11e80*/  ISETP.NE.U32.AND P1, PT, RZ, UR8, PT ;  /* 0x00000008ff007c0c */ /* 0x000fe2000bf25070 */
[----:B------:R-:W0:Y:S02]  /*11e90*/  LDC R21, c[0x0][0x148] ;  /* 0x00005200ff157b82 */ /* 0x000e240000000800 */
[----:B------:R-:W-:Y:S01]  /*11ea0*/  IMAD R6, R4, UR4, RZ ;  /* 0x0000000404067c24 */ /* 0x000fe2000f8e02ff */
[----:B------:R-:W-:Y:S01]  /*11eb0*/  ISETP.NE.AND.EX P1, PT, RZ, UR9, PT, P1 ;  /* 0x00000009ff007c0c */ /* 0x000fe2000bf25310 */
[----:B------:R-:W-:Y:S01]  /*11ec0*/  IMAD.WIDE.U32 R4, R7, UR4, R16 ;  /* 0x0000000407047c25 */ /* 0x000fe2000f8e0010 */
[----:B------:R-:W-:-:S03]  /*11ed0*/  ULDC UR4, c[0x0][0x150] ;  /* 0x0000540000047ab9 */ /* 0x000fc60000000800 */
[----:B------:R-:W-:Y:S02]  /*11ee0*/  IMAD R7, R7, UR5, R6 ;  /* 0x0000000507077c24 */ /* 0x000fe4000f8e0206 */
[----:B------:R-:W-:Y:S01]  /*11ef0*/  FMUL R6, R9, UR4 ;  /* 0x0000000409067c20 */ /* 0x000fe20008400000 */
[----:B------:R-:W-:Y:S01]  /*11f00*/  ULDC UR4, c[0x0][0x618] ;  /* 0x0001860000047ab9 */ /* 0x000fe20000000800 */
[----:B------:R-:W-:Y:S01]  /*11f10*/  ULDC UR5, c[0x0][0x154] ;  /* 0x0000550000057ab9 */ /* 0x000fe20000000800 */
[----:B------:R-:W-:-:S03]  /*11f20*/  IMAD.IADD R5, R5, 0x1, R7 ;  /* 0x0000000105057824 */ /* 0x000fc600078e0207 */
[----:B------:R-:W3:Y:S02]  /*11f30*/  F2I.U32.TRUNC.NTZ R6, R6 ;  /* 0x0000000600067305 */ /* 0x000ee4000020f000 */
[----:B------:R-:W-:Y:S02]  /*11f40*/  SHF.R.U64 R9, R4, UR4, R5 ;  /* 0x0000000404097c19 */ /* 0x000fe40008001205 */
[----:B-1----:R-:W-:-:S05]  /*11f50*/  I2FP.F32.U32 R4, R14 ;  /* 0x0000000e00047245 */ /* 0x002fca0000201000 */
[----:B------:R-:W-:Y:S01]  /*11f60*/  FMUL R22, R4, UR5 ;  /* 0x0000000504167c20 */ /* 0x000fe20008400000 */
[----:B------:R-:W-:Y:S01]  /*11f70*/  SHF.R.U32.HI R4, RZ, UR4, R5 ;  /* 0x00000004ff047c19 */ /* 0x000fe20008011605 */
[----:B------:R-:W-:-:S03]  /*11f80*/  ULDC UR4, c[0x0][0x658] ;  /* 0x0001960000047ab9 */ /* 0x000fc60000000800 */
[--C-:B------:R-:W-:Y:S01]  /*11f90*/  SHF.R.U32.HI R5, RZ, UR6, R4.reuse ;  /* 0x00000006ff057c19 */ /* 0x100fe20008011604 */
[----:B------:R-:W1:Y:S01]  /*11fa0*/  F2I.U32.TRUNC.NTZ R22, R22 ;  /* 0x0000001600167305 */ /* 0x000e62000020f000 */
[----:B------:R-:W-:Y:S01]  /*11fb0*/  SHF.R.U64 R20, R9, UR6, R4 ;  /* 0x0000000609147c19 */ /* 0x000fe20008001204 */
[----:B---3--:R-:W-:Y:S01]  /*11fc0*/  IMAD.MOV R6, RZ, RZ, -R6 ;  /* 0x000000ffff067224 */ /* 0x008fe200078e0a06 */
[--C-:B------:R-:W-:Y:S02]  /*11fd0*/  SHF.R.U32.HI R23, RZ, UR4, R5.reuse ;  /* 0x00000004ff177c19 */ /* 0x100fe40008011605 */
[----:B------:R-:W-:Y:S01]  /*11fe0*/  SHF.R.U64 R18, R20, UR4, R5 ;  /* 0x0000000414127c19 */ /* 0x000fe20008001205 */
[----:B--2---:R-:W-:Y:S02]  /*11ff0*/  IMAD R15, R24, R6, R15 ;  /* 0x00000006180f7224 */ /* 0x004fe400078e020f */
[----:B------:R-:W-:Y:S01]  /*12000*/  IMAD.MOV.U32 R5, RZ, RZ, R23 ;  /* 0x000000ffff057224 */ /* 0x000fe200078e0017 */
[----:B------:R-:W-:Y:S01]  /*12010*/  MOV R4, R18 ;  /* 0x0000001200047202 */ /* 0x000fe20000000f00 */
[----:B------:R-:W-:Y:S06]  /*12020*/  @!P1 BRA `(.L_x_430) ;  /* 0x0000000000289947 */ /* 0x000fec0003800000 */
[----:B------:R-:W-:Y:S02]  /*12030*/  ULDC UR4, c[0x0][0x64c] ;  /* 0x0001930000047ab9 */ /* 0x000fe40000000800 */
[----:B------:R-:W-:-:S05]  /*12040*/  IADD3 R5, P1, R18, UR4, RZ ;  /* 0x0000000412057c10 */ /* 0x000fca000ff3e0ff */
[----:B------:R-:W-:-:S04]  /*12050*/  IMAD.X R23, RZ, RZ, R23, P1 ;  /* 0x000000ffff177224 */ /* 0x000fc800008e0617 */
[----:B------:R-:W-:-:S04]  /*12060*/  IMAD.WIDE.U32 R6, R23, UR8, RZ ;  /* 0x0000000817067c25 */ /* 0x000fc8000f8e00ff */
[----:B------:R-:W-:-:S04]  /*12070*/  IMAD.WIDE.U32 R6, P1, R5, UR9, R6 ;  /* 0x0000000905067c25 */ /* 0x000fc8000f820006 */
[----:B------:R-:W-:Y:S01]  /*12080*/  IMAD.WIDE.U32 R4, R5, UR8, RZ ;  /* 0x0000000805047c25 */ /* 0x000fe2000f8e00ff */
[----:B------:R-:W-:-:S04]  /*12090*/  MOV R4, R7 ;  /* 0x0000000700047202 */ /* 0x000fc80000000f00 */
[----:B------:R-:W-:Y:S01]  /*120a0*/  IADD3 RZ, P3, R5, R6, RZ ;  /* 0x0000000605ff7210 */ /* 0x000fe20007f7e0ff */
[----:B------:R-:W-:-:S04]  /*120b0*/  IMAD.X R5, RZ, RZ, RZ, P1 ;  /* 0x000000ffff057224 */ /* 0x000fc800008e06ff */
[----:B------:R-:W-:-:S08]  /*120c0*/  IMAD.WIDE.U32.X R4, R23, UR9, R4, P3 ;  /* 0x0000000917047c25 */ /* 0x000fd000098e0404 */
.L_x_430:
[----:B------:R-:W-:Y:S01]  /*120d0*/  ISETP.NE.AND P1, PT, R2, 0x1, PT ;  /* 0x000000010200780c */ /* 0x000fe20003f25270 */
[----:B------:R-:W-:Y:S01]  /*120e0*/  ULDC UR4, c[0x0][0x648] ;  /* 0x0001920000047ab9 */ /* 0x000fe20000000800 */
[----:B------:R-:W-:Y:S01]  /*120f0*/  LOP3.LUT R20, R20, UR17, RZ, 0xc0, !PT ;  /* 0x0000001114147c12 */ /* 0x000fe2000f8ec0ff */
[----:B-1----:R-:W-:Y:S01]  /*12100*/  IMAD.MOV R22, RZ, RZ, -R22 ;  /* 0x000000ffff167224 */ /* 0x002fe200078e0a16 */
[----:B------:R-:W-:Y:S01]  /*12110*/  SHF.R.U64 R5, R4, UR4, R5 ;  /* 0x0000000404057c19 */ /* 0x000fe20008001205 */
[----:B------:R-:W-:Y:S01]  /*12120*/  ULDC UR4, c[0x0][0x638] ;  /* 0x00018e0000047ab9 */ /* 0x000fe20000000800 */
[----:B------:R-:W-:Y:S01]  /*12130*/  LOP3.LUT R9, R9, UR16, RZ, 0xc0, !PT ;  /* 0x0000001009097c12 */ /* 0x000fe2000f8ec0ff */
[----:B------:R-:W-:Y:S01]  /*12140*/  ULDC UR5, c[0x0][0x610] ;  /* 0x0001840000057ab9 */ /* 0x000fe20000000800 */
[----:B------:R-:W-:Y:S02]  /*12150*/  IMAD.MOV.U32 R4, RZ, RZ, 0x1 ;  /* 0x00000001ff047424 */ /* 0x000fe400078e00ff */
[----:B------:R-:W-:-:S02]  /*12160*/  IMAD.MOV R7, RZ, RZ, -R5 ;  /* 0x000000ffff077224 */ /* 0x000fc400078e0a05 */
[----:B------:R-:W-:Y:S02]  /*12170*/  IMAD R20, R5, UR18, R20 ;  /* 0x0000001205147c24 */ /* 0x000fe4000f8e0214 */
[----:B0-----:R-:W-:Y:S02]  /*12180*/  @P1 IMAD R15, R21, R22, R14 ;  /* 0x00000016150f1224 */ /* 0x001fe400078e020e */
[----:B------:R-:W-:Y:S01]  /*12190*/  IMAD R18, R7, UR4, R18 ;  /* 0x0000000407127c24 */ /* 0x000fe2000f8e0212 */
[----:B------:R-:W-:Y:S01]  /*121a0*/  ULDC UR4, c[0x0][0x600] ;  /* 0x0001800000047ab9 */ /* 0x000fe20000000800 */
[----:B------:R-:W-:Y:S02]  /*121b0*/  IMAD R15, R20, UR5, R15 ;  /* 0x00000005140f7c24 */ /* 0x000fe4000f8e020f */
[----:B------:R-:W-:-:S05]  /*121c0*/  IMAD R18, R18, UR4, R9 ;  /* 0x0000000412127c24 */ /* 0x000fca000f8e0209 */
[----:B------:R-:W-:Y:S02]  /*121d0*/  SEL R9, R18, R15, !P1 ;  /* 0x0000000f12097207 */ /* 0x000fe40004800000 */
[----:B------:R-:W-:-:S07]  /*121e0*/  SEL R7, R15, R18, !P1 ;  /* 0x000000120f077207 */ /* 0x000fce0004800000 */
.L_x_428:
[----:B------:R-:W-:Y:S05]  /*121f0*/  BSYNC B1 ;  /* 0x0000000000017941 */ /* 0x000fea0003800000 */
.L_x_427:
[----:B------:R-:W-:-:S13]  /*12200*/  LOP3.LUT P1, RZ, R4, 0xff, RZ, 0xc0, !PT ;  /* 0x000000ff04ff7812 */ /* 0x000fda000782c0ff */
[----:B------:R-:W-:Y:S05]  /*12210*/  @P1 BRA `(.L_x_431) ;  /* 0xfffffff400481947 */ /* 0x000fea000383ffff */
[----:B------:R-:W-:Y:S05]  /*12220*/  BSYNC B0 ;  /* 0x0000000000007941 */ /* 0x000fea0003800000 */
.L_x_419:
[----:B------:R-:W-:-:S03]  /*12230*/  UMOV UR4, 0xffffffff ;  /* 0xffffffff00047882 */ /* 0x000fc60000000000 */
[----:B------:R-:W-:Y:S05]  /*12240*/  BRA.DIV UR4, `(.L_x_432) ;  /* 0x0000000a04807947 */ /* 0x000fea000b800000 */
[----:B------:R-:W-:-:S13]  /*12250*/  ELECT P6, URZ, PT ;  /* 0x00000000003f782f */ /* 0x000fda00038c0000 */
.L_x_456:
[----:B------:R-:W-:Y:S04]  /*12260*/  BSSY B0, `(.L_x_433) ;  /* 0x0000085000007945 */ /* 0x000fe80003800000 */
[----:B------:R-:W-:Y:S05]  /*12270*/  @!P6 BRA `(.L_x_434) ;  /* 0x00000008000ce947 */ /* 0x000fea0003800000 */
[----:B------:R-:W-:-:S04]  /*12280*/  LOP3.LUT R19, R19, 0x2, RZ, 0xfc, !PT ;  /* 0x0000000213137812 */ /* 0x000fc800078efcff */
[----:B------:R-:W-:-:S13]  /*12290*/  ISETP.NE.AND P0, PT, R19, 0x3, PT ;  /* 0x000000031300780c */ /* 0x000fda0003f05270 */
[----:B------:R-:W-:Y:S05]  /*122a0*/  @!P0 BRA `(.L_x_435) ;  /* 0x0000000000048947 */ /* 0x000fea0003800000 */
[----:B------:R-:W-:Y:S01]  /*122b0*/  BPT.TRAP 0x1 ;  /* 0x000000040000795c */ /* 0x000fe20000300000 */
.L_x_435:
[----:B------:R-:W0:Y:S01]  /*122c0*/  S2R R3, SR_CgaCtaId ;  /* 0x0000000000037919 */ /* 0x000e220000008800 */
[----:B------:R-:W-:-:S04]  /*122d0*/  MOV R2, 0x400 ;  /* 0x0000040000027802 */ /* 0x000fc80000000f00 */
[----:B0-----:R-:W-:Y:S02]  /*122e0*/  LEA R3, R3, R2, 0x18 ;  /* 0x0000000203037211 */ /* 0x001fe400078ec0ff */
[----:B------:R-:W-:Y:S02]  /*122f0*/  SHF.L.U32 R2, R0, 0x1f, RZ ;  /* 0x0000001f00027819 */ /* 0x000fe400000006ff */
[----:B------:R-:W-:-:S05]  /*12300*/  IADD3 R3, R3, 0x70, RZ ;  /* 0x0000007003037810 */ /* 0x000fca0007ffe0ff */
[C---:B------:R-:W-:Y:S02]  /*12310*/  IMAD R7, R12.reuse, 0x8, R3 ;  /* 0x000000080c077824 */ /* 0x040fe400078e0203 */
[----:B------:R-:W-:Y:S02]  /*12320*/  VIADD R12, R12, 0x1 ;  /* 0x000000010c0c7836 */ /* 0x000fe40000000000 */
[----:B------:R-:W0:Y:S03]  /*12330*/  SYNCS.PHASECHK.TRANS64.TRYWAIT P0, [R7+URZ], R2 ;  /* 0x00000002070075a7 */ /* 0x000e26000800017f */
[----:B------:R-:W-:-:S04]  /*12340*/  ISETP.NE.AND P1, PT, R12, 0xe, PT ;  /* 0x0000000e0c00780c */ /* 0x000fc80003f25270 */
[----:B------:R-:W-:Y:S02]  /*12350*/  SEL R5, RZ, 0x1, P1 ;  /* 0x00000001ff057807 */ /* 0x000fe40000800000 */
[----:B------:R-:W-:Y:S02]  /*12360*/  SEL R12, R12, RZ, P1 ;  /* 0x000000ff0c0c7207 */ /* 0x000fe40000800000 */
[----:B------:R-:W-:-:S03]  /*12370*/  LOP3.LUT R5, R0, R5, RZ, 0x3c, !PT ;  /* 0x0000000500057212 */ /* 0x000fc600078e3cff */
[----:B------:R-:W-:Y:S01]  /*12380*/  IMAD R9, R12, 0x8, R3 ;  /* 0x000000080c097824 */ /* 0x000fe200078e0203 */
[----:B------:R-:W-:Y:S01]  /*12390*/  SHF.L.U32 R4, R5, 0x1f, RZ ;  /* 0x0000001f05047819 */ /* 0x000fe200000006ff */
[----:B0-----:R-:W-:Y:S06]  /*123a0*/  @!P0 BRA `(.L_x_436) ;  /* 0x0000000800488947 */ /* 0x001fec0003800000 */
.L_x_457:
[----:B------:R-:W1:Y:S01]  /*123b0*/  SYNCS.PHASECHK.TRANS64.TRYWAIT P0, [R9+URZ], R4 ;  /* 0x00000004090075a7 */ /* 0x000e62000800017f */
[----:B------:R-:W-:-:S04]  /*123c0*/  IADD3 R0, R12, 0x1, RZ ;  /* 0x000000010c007810 */ /* 0x000fc80007ffe0ff */
[----:B------:R-:W-:-:S04]  /*123d0*/  ISETP.NE.AND P1, PT, R0, 0xe, PT ;  /* 0x0000000e0000780c */ /* 0x000fc80003f25270 */
[----:B0-----:R-:W-:Y:S02]  /*123e0*/  SEL R2, RZ, 0x1, P1 ;  /* 0x00000001ff027807 */ /* 0x001fe40000800000 */
[----:B------:R-:W-:Y:S02]  /*123f0*/  SEL R0, R0, RZ, P1 ;  /* 0x000000ff00007207 */ /* 0x000fe40000800000 */
[----:B------:R-:W-:-:S03]  /*12400*/  LOP3.LUT R7, R5, R2, RZ, 0x3c, !PT ;  /* 0x0000000205077212 */ /* 0x000fc600078e3cff */
[----:B------:R-:W-:Y:S01]  /*12410*/  IMAD R6, R0, 0x8, R3 ;  /* 0x0000000800067824 */ /* 0x000fe200078e0203 */
[----:B------:R-:W-:Y:S01]  /*12420*/  SHF.L.U32 R5, R7, 0x1f, RZ ;  /* 0x0000001f07057819 */ /* 0x000fe200000006ff */
[----:B-1----:R-:W-:Y:S06]  /*12430*/  @!P0 BRA `(.L_x_437) ;  /* 0x0000000800388947 */ /* 0x002fec0003800000 */
.L_x_458:
[----:B------:R-:W1:Y:S01]  /*12440*/  SYNCS.PHASECHK.TRANS64.TRYWAIT P0, [R6+URZ], R5 ;  /* 0x00000005060075a7 */ /* 0x000e62000800017f */
[----:B------:R-:W-:-:S05]  /*12450*/  VIADD R0, R0, 0x1 ;  /* 0x0000000100007836 */ /* 0x000fca0000000000 */
[----:B------:R-:W-:-:S04]  /*12460*/  ISETP.NE.AND P1, PT, R0, 0xe, PT ;  /* 0x0000000e0000780c */ /* 0x000fc80003f25270 */
[----:B------:R-:W-:Y:S02]  /*12470*/  SEL R2, RZ, 0x1, P1 ;  /* 0x00000001ff027807 */ /* 0x000fe40000800000 */
[----:B------:R-:W-:Y:S02]  /*12480*/  SEL R0, R0, RZ, P1 ;  /* 0x000000ff00007207 */ /* 0x000fe40000800000 */
[----:B------:R-:W-:-:S03]  /*12490*/  LOP3.LUT R7, R7, R2, RZ, 0x3c, !PT ;  /* 0x0000000207077212 */ /* 0x000fc600078e3cff */
[----:B0-----:R-:W-:Y:S01]  /*124a0*/  IMAD R9, R0, 0x8, R3 ;  /* 0x0000000800097824 */ /* 0x001fe200078e0203 */
[----:B------:R-:W-:Y:S01]  /*124b0*/  SHF.L.U32 R4, R7, 0x1f, RZ ;  /* 0x0000001f07047819 */ /* 0x000fe200000006ff */
[----:B-1----:R-:W-:Y:S06]  /*124c0*/  @!P0 BRA `(.L_x_438) ;  /* 0x0000000800288947 */ /* 0x002fec0003800000 */
.L_x_459:
[----:B------:R-:W1:Y:S01]  /*124d0*/  SYNCS.PHASECHK.TRANS64.TRYWAIT P0, [R9+URZ], R4 ;  /* 0x00000004090075a7 */ /* 0x000e62000800017f */
[----:B------:R-:W-:-:S04]  /*124e0*/  IADD3 R0, R0, 0x1, RZ ;  /* 0x0000000100007810 */ /* 0x000fc80007ffe0ff */
[----:B------:R-:W-:-:S04]  /*124f0*/  ISETP.NE.AND P1, PT, R0, 0xe, PT ;  /* 0x0000000e0000780c */ /* 0x000fc80003f25270 */
[----:B------:R-:W-:Y:S02]  /*12500*/  SEL R2, RZ, 0x1, P1 ;  /* 0x00000001ff027807 */ /* 0x000fe40000800000 */
[----:B------:R-:W-:Y:S02]  /*12510*/  SEL R0, R0, RZ, P1 ;  /* 0x000000ff00007207 */ /* 0x000fe40000800000 */
[----:B------:R-:W-:-:S03]  /*12520*/  LOP3.LUT R7, R7, R2, RZ, 0x3c, !PT ;  /* 0x0000000207077212 */ /* 0x000fc600078e3cff */
[----:B0-----:R-:W-:Y:S01]  /*12530*/  IMAD R6, R0, 0x8, R3 ;  /* 0x0000000800067824 */ /* 0x001fe200078e0203 */
[----:B------:R-:W-:Y:S01]  /*12540*/  SHF.L.U32 R5, R7, 0x1f, RZ ;  /* 0x0000001f07057819 */ /* 0x000fe200000006ff */
[----:B-1----:R-:W-:Y:S06]  /*12550*/  @!P0 BRA `(.L_x_439) ;  /* 0x0000000800188947 */ /* 0x002fec0003800000 */
.L_x_460:
        /* <DEDUP_REMOVED lines=9> */
.L_x_461:
        /* <DEDUP_REMOVED lines=9> */
.L_x_462:
        /* <DEDUP_REMOVED lines=9> */
.L_x_463:
        /* <DEDUP_REMOVED lines=9> */
.L_x_464:
        /* <DEDUP_REMOVED lines=9> */
.L_x_465:
        /* <DEDUP_REMOVED lines=9> */
.L_x_466:
        /* <DEDUP_REMOVED lines=9> */
.L_x_467:
        /* <DEDUP_REMOVED lines=9> */
.L_x_468:
[----:B------:R-:W1:Y:S01]  /*129e0*/  SYNCS.PHASECHK.TRANS64.TRYWAIT P0, [R6+URZ], R5 ;  /* 0x00000005060075a7 */ /* 0x000e62000800017f */
[----:B------:R-:W-:-:S05]  /*129f0*/  VIADD R0, R0, 0x1 ;  /* 0x0000000100007836 */ /* 0x000fca0000000000 */
[----:B------:R-:W-:-:S04]  /*12a00*/  ISETP.NE.AND P1, PT, R0, 0xe, PT ;  /* 0x0000000e0000780c */ /* 0x000fc80003f25270 */
[----:B------:R-:W-:Y:S02]  /*12a10*/  SEL R2, RZ, 0x1, P1 ;  /* 0x00000001ff027807 */ /* 0x000fe40000800000 */
[----:B------:R-:W-:Y:S02]  /*12a20*/  SEL R0, R0, RZ, P1 ;  /* 0x000000ff00007207 */ /* 0x000fe40000800000 */
[----:B------:R-:W-:Y:S01]  /*12a30*/  LOP3.LUT R2, R7, R2, RZ, 0x3c, !PT ;  /* 0x0000000207027212 */ /* 0x000fe200078e3cff */
[----:B-1----:R-:W-:Y:S06]  /*12a40*/  @!P0 BRA `(.L_x_448) ;  /* 0x0000000400908947 */ /* 0x002fec0003800000 */
.L_x_469:
[----:B------:R-:W-:Y:S01]  /*12a50*/  IMAD R3, R0, 0x8, R3 ;  /* 0x0000000800037824 */ /* 0x000fe200078e0203 */
[----:B------:R-:W-:-:S07]  /*12a60*/  SHF.L.U32 R0, R2, 0x1f, RZ ;  /* 0x0000001f02007819 */ /* 0x000fce00000006ff */
.L_x_449:
[----:B--2---:R2:W3:Y:S02]  /*12a70*/  SYNCS.PHASECHK.TRANS64.TRYWAIT P0, [R3+URZ], R0 ;  /* 0x00000000030075a7 */ /* 0x0044e4000800017f */
[----:B---3--:R-:W-:Y:S05]  /*12a80*/  @!P0 NANOSLEEP.SYNCS 0x989680 ;  /* 0x009896800000895d */ /* 0x008fea0003900000 */
[----:B------:R-:W3:Y:S02]  /*12a90*/  @!P0 SYNCS.PHASECHK.TRANS64 P0, [R3+URZ], R0 ;  /* 0x00000000030085a7 */ /* 0x000ee4000800007f */
[----:B---3--:R-:W-:Y:S05]  /*12aa0*/  @!P0 BRA `(.L_x_449) ;  /* 0xfffffffc00f08947 */ /* 0x008fea000383ffff */
.L_x_434:
[----:B------:R-:W-:Y:S05]  /*12ab0*/  BSYNC B0 ;  /* 0x0000000000007941 */ /* 0x000fea0003800000 */
.L_x_433:
[----:B------:R-:W-:Y:S05]  /*12ac0*/  EXIT ;  /* 0x000000000000794d */ /* 0x000fea0003800000 */
.L_x_18:
[----:B---3--:R3:W4:Y:S02]  /*12ad0*/  SYNCS.PHASECHK.TRANS64.TRYWAIT P1, [R3+URZ], R0 ;  /* 0x00000000030075a7 */ /* 0x008724000802017f */
[----:B----4-:R-:W-:Y:S05]  /*12ae0*/  @!P1 NANOSLEEP.SYNCS 0x989680 ;  /* 0x009896800000995d */ /* 0x010fea0003900000 */
[----:B------:R-:W4:Y:S02]  /*12af0*/  @!P1 SYNCS.PHASECHK.TRANS64 P1, [R3+URZ], R0 ;  /* 0x00000000030095a7 */ /* 0x000f24000802007f */
[----:B----4-:R-:W-:Y:S05]  /*12b00*/  @!P1 BRA `(.L_x_18) ;  /* 0xfffffffc00f09947 */ /* 0x010fea000383ffff */
[----:B------:R-:W-:Y:S05]  /*12b10*/  BRA `(.L_x_17) ;  /* 0xfffffee800247947 */ /* 0x000fea000383ffff */
.L_x_23:
[----:B-1----:R-:W-:-:S04]  /*12b20*/  MOV R5, UR4 ;  /* 0x0000000400057c02 */ /* 0x002fc80008000f00 */
[----:B------:R1:W2:Y:S03]  /*12b30*/  SYNCS.PHASECHK.TRANS64.TRYWAIT P1, [R5+URZ], R4 ;  /* 0x00000004050075a7 */ /* 0x0002a6000802017f */
[----:B--2---:R-:W-:Y:S05]  /*12b40*/  @!P1 NANOSLEEP.SYNCS 0x989680 ;  /* 0x009896800000995d */ /* 0x004fea0003900000 */
[----:B------:R-:W2:Y:S02]  /*12b50*/  @!P1 SYNCS.PHASECHK.TRANS64 P1, [R5+URZ], R4 ;  /* 0x00000004050095a7 */ /* 0x000ea4000802007f */
[----:B--2---:R-:W-:Y:S05]  /*12b60*/  @!P1 BRA `(.L_x_23) ;  /* 0xfffffffc00ec9947 */ /* 0x004fea000383ffff */
[----:B------:R-:W-:Y:S05]  /*12b70*/  BRA `(.L_x_22) ;  /* 0xfffffee800b47947 */ /* 0x000fea000383ffff */
.L_x_420:
[----:B------:R-:W-:Y:S01]  /*12b80*/  BSSY B1, `(.L_x_450) ;  /* 0x0000006000017945 */ /* 0x000fe20003800000 */
[----:B------:R-:W-:-:S07]  /*12b90*/  IMAD.MOV.U32 R15, RZ, RZ, -0x1 ;  /* 0xffffffffff0f7424 */ /* 0x000fce00078e00ff */
[----:B------:R-:W-:Y:S05]  /*12ba0*/  WARPSYNC.COLLECTIVE R15, `(.L_x_451) ;  /* 0x000000000f0c7348 */ /* 0x000fea0003c00000 */
[----:B------:R-:W-:Y:S02]  /*12bb0*/  ELECT P6, UR62, PT ;  /* 0x00000000003e782f */ /* 0x000fe400038c0000 */
[----:B------:R-:W-:Y:S01]  /*12bc0*/  MOV R14, UR62 ;  /* 0x0000003e000e7c02 */ /* 0x000fe20008000f00 */
[----:B------:R-:W-:Y:S10]  /*12bd0*/  ENDCOLLECTIVE ;  /* 0x000000000000791b */ /* 0x000ff40003800000 */
.L_x_451:
[----:B------:R-:W-:Y:S05]  /*12be0*/  BSYNC B1 ;  /* 0x0000000000017941 */ /* 0x000fea0003800000 */
.L_x_450:
[----:B------:R-:W-:Y:S05]  /*12bf0*/  BRA `(.L_x_452) ;  /* 0xffffffe800dc7947 */ /* 0x000fea000383ffff */
.L_x_423:
[----:B0-----:R0:W1:Y:S02]  /*12c00*/  SYNCS.PHASECHK.TRANS64.TRYWAIT P1, [R14+URZ+0x70], R7 ;  /* 0x000070070e0075a7 */ /* 0x001064000802017f */
[----:B-1----:R-:W-:Y:S05]  /*12c10*/  @!P1 NANOSLEEP.SYNCS 0x989680 ;  /* 0x009896800000995d */ /* 0x002fea0003900000 */
[----:B------:R-:W1:Y:S02]  /*12c20*/  @!P1 SYNCS.PHASECHK.TRANS64 P1, [R14+URZ+0x70], R7 ;  /* 0x000070070e0095a7 */ /* 0x000e64000802007f */
[----:B-1----:R-:W-:Y:S05]  /*12c30*/  @!P1 BRA `(.L_x_423) ;  /* 0xfffffffc00f09947 */ /* 0x002fea000383ffff */
[----:B------:R-:W-:Y:S05]  /*12c40*/  BRA `(.L_x_453) ;  /* 0xffffffec00107947 */ /* 0x000fea000383ffff */
.L_x_432:
[----:B------:R-:W-:Y:S01]  /*12c50*/  BSSY B0, `(.L_x_454) ;  /* 0x0000006000007945 */ /* 0x000fe20003800000 */
[----:B------:R-:W-:-:S07]  /*12c60*/  IMAD.MOV.U32 R15, RZ, RZ, -0x1 ;  /* 0xffffffffff0f7424 */ /* 0x000fce00078e00ff */
[----:B------:R-:W-:Y:S05]  /*12c70*/  WARPSYNC.COLLECTIVE R15, `(.L_x_455) ;  /* 0x000000000f0c7348 */ /* 0x000fea0003c00000 */
[----:B------:R-:W-:Y:S02]  /*12c80*/  ELECT P6, UR62, PT ;  /* 0x00000000003e782f */ /* 0x000fe400038c0000 */
[----:B------:R-:W-:Y:S01]  /*12c90*/  MOV R14, UR62 ;  /* 0x0000003e000e7c02 */ /* 0x000fe20008000f00 */
[----:B------:R-:W-:Y:S10]  /*12ca0*/  ENDCOLLECTIVE ;  /* 0x000000000000791b */ /* 0x000ff40003800000 */
.L_x_455:
[----:B------:R-:W-:Y:S05]  /*12cb0*/  BSYNC B0 ;  /* 0x0000000000007941 */ /* 0x000fea0003800000 */
.L_x_454:
[----:B------:R-:W-:Y:S05]  /*12cc0*/  BRA `(.L_x_456) ;  /* 0xfffffff400647947 */ /* 0x000fea000383ffff */
.L_x_436:
[----:B0-----:R0:W1:Y:S02]  /*12cd0*/  SYNCS.PHASECHK.TRANS64.TRYWAIT P0, [R7+URZ], R2 ;  /* 0x00000002070075a7 */ /* 0x001064000800017f */
[----:B-1----:R-:W-:Y:S05]  /*12ce0*/  @!P0 NANOSLEEP.SYNCS 0x989680 ;  /* 0x009896800000895d */ /* 0x002fea0003900000 */
[----:B------:R-:W1:Y:S02]  /*12cf0*/  @!P0 SYNCS.PHASECHK.TRANS64 P0, [R7+URZ], R2 ;  /* 0x00000002070085a7 */ /* 0x000e64000800007f */
[----:B-1----:R-:W-:Y:S05]  /*12d00*/  @!P0 BRA `(.L_x_436) ;  /* 0xfffffffc00f08947 */ /* 0x002fea000383ffff */
[----:B------:R-:W-:Y:S05]  /*12d10*/  BRA `(.L_x_457) ;  /* 0xfffffff400a47947 */ /* 0x000fea000383ffff */
.L_x_437:
[----:B0-----:R0:W1:Y:S02]  /*12d20*/  SYNCS.PHASECHK.TRANS64.TRYWAIT P0, [R9+URZ], R4 ;  /* 0x00000004090075a7 */ /* 0x001064000800017f */
[----:B-1----:R-:W-:Y:S05]  /*12d30*/  @!P0 NANOSLEEP.SYNCS 0x989680 ;  /* 0x009896800000895d */ /* 0x002fea0003900000 */
[----:B------:R-:W1:Y:S02]  /*12d40*/  @!P0 SYNCS.PHASECHK.TRANS64 P0, [R9+URZ], R4 ;  /* 0x00000004090085a7 */ /* 0x000e64000800007f */
[----:B-1----:R-:W-:Y:S05]  /*12d50*/  @!P0 BRA `(.L_x_437) ;  /* 0xfffffffc00f08947 */ /* 0x002fea000383ffff */
[----:B------:R-:W-:Y:S05]  /*12d60*/  BRA `(.L_x_458) ;  /* 0xfffffff400b47947 */ /* 0x000fea000383ffff */
.L_x_438:
[----:B0-----:R0:W1:Y:S02]  /*12d70*/  SYNCS.PHASECHK.TRANS64.TRYWAIT P0, [R6+URZ], R5 ;  /* 0x00000005060075a7 */ /* 0x001064000800017f */
[----:B-1----:R-:W-:Y:S05]  /*12d80*/  @!P0 NANOSLEEP.SYNCS 0x989680 ;  /* 0x009896800000895d */ /* 0x002fea0003900000 */
[----:B------:R-:W1:Y:S02]  /*12d90*/  @!P0 SYNCS.PHASECHK.TRANS64 P0, [R6+URZ], R5 ;  /* 0x00000005060085a7 */ /* 0x000e64000800007f */
[----:B-1----:R-:W-:Y:S05]  /*12da0*/  @!P0 BRA `(.L_x_438) ;  /* 0xfffffffc00f08947 */ /* 0x002fea000383ffff */
[----:B------:R-:W-:Y:S05]  /*12db0*/  BRA `(.L_x_459) ;  /* 0xfffffff400c47947 */ /* 0x000fea000383ffff */
.L_x_439:
[----:B0-----:R0:W1:Y:S02]  /*12dc0*/  SYNCS.PHASECHK.TRANS64.TRYWAIT P0, [R9+URZ], R4 ;  /* 0x00000004090075a7 */ /* 0x001064000800017f */
[----:B-1----:R-:W-:Y:S05]  /*12dd0*/  @!P0 NANOSLEEP.SYNCS 0x989680 ;  /* 0x009896800000895d */ /* 0x002fea0003900000 */
[----:B------:R-:W1:Y:S02]  /*12de0*/  @!P0 SYNCS.PHASECHK.TRANS64 P0, [R9+URZ], R4 ;  /* 0x00000004090085a7 */ /* 0x000e64000800007f */
[----:B-1----:R-:W-:Y:S05]  /*12df0*/  @!P0 BRA `(.L_x_439) ;  /* 0xfffffffc00f08947 */ /* 0x002fea000383ffff */
[----:B------:R-:W-:Y:S05]  /*12e00*/  BRA `(.L_x_460) ;  /* 0xfffffff400d47947 */ /* 0x000fea000383ffff */
.L_x_440:
[----:B0-----:R0:W1:Y:S02]  /*12e10*/  SYNCS.PHASECHK.TRANS64.TRYWAIT P0, [R6+URZ], R5 ;  /* 0x00000005060075a7 */ /* 0x001064000800017f */
[----:B-1----:R-:W-:Y:S05]  /*12e20*/  @!P0 NANOSLEEP.SYNCS 0x989680 ;  /* 0x009896800000895d */ /* 0x002fea0003900000 */
[----:B------:R-:W1:Y:S02]  /*12e30*/  @!P0 SYNCS.PHASECHK.TRANS64 P0, [R6+URZ], R5 ;  /* 0x00000005060085a7 */ /* 0x000e64000800007f */
[----:B-1----:R-:W-:Y:S05]  /*12e40*/  @!P0 BRA `(.L_x_440) ;  /* 0xfffffffc00f08947 */ /* 0x002fea000383ffff */
[----:B------:R-:W-:Y:S05]  /*12e50*/  BRA `(.L_x_461) ;  /* 0xfffffff400e47947 */ /* 0x000fea000383ffff */
.L_x_441:
[----:B0-----:R0:W1:Y:S02]  /*12e60*/  SYNCS.PHASECHK.TRANS64.TRYWAIT P0, [R9+URZ], R4 ;  /* 0x00000004090075a7 */ /* 0x001064000800017f */
[----:B-1----:R-:W-:Y:S05]  /*12e70*/  @!P0 NANOSLEEP.SYNCS 0x989680 ;  /* 0x009896800000895d */ /* 0x002fea0003900000 */
[----:B------:R-:W1:Y:S02]  /*12e80*/  @!P0 SYNCS.PHASECHK.TRANS64 P0, [R9+URZ], R4 ;  /* 0x00000004090085a7 */ /* 0x000e64000800007f */
[----:B-1----:R-:W-:Y:S05]  /*12e90*/  @!P0 BRA `(.L_x_441) ;  /* 0xfffffffc00f08947 */ /* 0x002fea000383ffff */
[----:B------:R-:W-:Y:S05]  /*12ea0*/  BRA `(.L_x_462) ;  /* 0xfffffff400f47947 */ /* 0x000fea000383ffff */
.L_x_442:
[----:B0-----:R0:W1:Y:S02]  /*12eb0*/  SYNCS.PHASECHK.TRANS64.TRYWAIT P0, [R6+URZ], R5 ;  /* 0x00000005060075a7 */ /* 0x001064000800017f */
[----:B-1----:R-:W-:Y:S05]  /*12ec0*/  @!P0 NANOSLEEP.SYNCS 0x989680 ;  /* 0x009896800000895d */ /* 0x002fea0003900000 */
[----:B------:R-:W1:Y:S02]  /*12ed0*/  @!P0 SYNCS.PHASECHK.TRANS64 P0, [R6+URZ], R5 ;  /* 0x00000005060085a7 */ /* 0x000e64000800007f */
[----:B-1----:R-:W-:Y:S05]  /*12ee0*/  @!P0 BRA `(.L_x_442) ;  /* 0xfffffffc00f08947 */ /* 0x002fea000383ffff */
[----:B------:R-:W-:Y:S05]  /*12ef0*/  BRA `(.L_x_463) ;  /* 0xfffffff800047947 */ /* 0x000fea000383ffff */
.L_x_443:
[----:B0-----:R0:W1:Y:S02]  /*12f00*/  SYNCS.PHASECHK.TRANS64.TRYWAIT P0, [R9+URZ], R4 ;  /* 0x00000004090075a7 */ /* 0x001064000800017f */
[----:B-1----:R-:W-:Y:S05]  /*12f10*/  @!P0 NANOSLEEP.SYNCS 0x989680 ;  /* 0x009896800000895d */ /* 0x002fea0003900000 */
[----:B------:R-:W1:Y:S02]  /*12f20*/  @!P0 SYNCS.PHASECHK.TRANS64 P0, [R9+URZ], R4 ;  /* 0x00000004090085a7 */ /* 0x000e64000800007f */
[----:B-1----:R-:W-:Y:S05]  /*12f30*/  @!P0 BRA `(.L_x_443) ;  /* 0xfffffffc00f08947 */ /* 0x002fea000383ffff */
[----:B------:R-:W-:Y:S05]  /*12f40*/  BRA `(.L_x_464) ;  /* 0xfffffff800147947 */ /* 0x000fea000383ffff */
.L_x_444:
[----:B0-----:R0:W1:Y:S02]  /*12f50*/  SYNCS.PHASECHK.TRANS64.TRYWAIT P0, [R6+URZ], R5 ;  /* 0x00000005060075a7 */ /* 0x001064000800017f */
[----:B-1----:R-:W-:Y:S05]  /*12f60*/  @!P0 NANOSLEEP.SYNCS 0x989680 ;  /* 0x009896800000895d */ /* 0x002fea0003900000 */
[----:B------:R-:W1:Y:S02]  /*12f70*/  @!P0 SYNCS.PHASECHK.TRANS64 P0, [R6+URZ], R5 ;  /* 0x00000005060085a7 */ /* 0x000e64000800007f */
[----:B-1----:R-:W-:Y:S05]  /*12f80*/  @!P0 BRA `(.L_x_444) ;  /* 0xfffffffc00f08947 */ /* 0x002fea000383ffff */
[----:B------:R-:W-:Y:S05]  /*12f90*/  BRA `(.L_x_465) ;  /* 0xfffffff800247947 */ /* 0x000fea000383ffff */
.L_x_445:
[----:B0-----:R0:W1:Y:S02]  /*12fa0*/  SYNCS.PHASECHK.TRANS64.TRYWAIT P0, [R9+URZ], R4 ;  /* 0x00000004090075a7 */ /* 0x001064000800017f */
[----:B-1----:R-:W-:Y:S05]  /*12fb0*/  @!P0 NANOSLEEP.SYNCS 0x989680 ;  /* 0x009896800000895d */ /* 0x002fea0003900000 */
[----:B------:R-:W1:Y:S02]  /*12fc0*/  @!P0 SYNCS.PHASECHK.TRANS64 P0, [R9+URZ], R4 ;  /* 0x00000004090085a7 */ /* 0x000e64000800007f */
[----:B-1----:R-:W-:Y:S05]  /*12fd0*/  @!P0 BRA `(.L_x_445) ;  /* 0xfffffffc00f08947 */ /* 0x002fea000383ffff */
[----:B------:R-:W-:Y:S05]  /*12fe0*/  BRA `(.L_x_466) ;  /* 0xfffffff800347947 */ /* 0x000fea000383ffff */
.L_x_446:
[----:B0-----:R0:W1:Y:S02]  /*12ff0*/  SYNCS.PHASECHK.TRANS64.TRYWAIT P0, [R6+URZ], R5 ;  /* 0x00000005060075a7 */ /* 0x001064000800017f */
[----:B-1----:R-:W-:Y:S05]  /*13000*/  @!P0 NANOSLEEP.SYNCS 0x989680 ;  /* 0x009896800000895d */ /* 0x002fea0003900000 */
[----:B------:R-:W1:Y:S02]  /*13010*/  @!P0 SYNCS.PHASECHK.TRANS64 P0, [R6+URZ], R5 ;  /* 0x00000005060085a7 */ /* 0x000e64000800007f */
[----:B-1----:R-:W-:Y:S05]  /*13020*/  @!P0 BRA `(.L_x_446) ;  /* 0xfffffffc00f08947 */ /* 0x002fea000383ffff */
[----:B------:R-:W-:Y:S05]  /*13030*/  BRA `(.L_x_467) ;  /* 0xfffffff800447947 */ /* 0x000fea000383ffff */
.L_x_447:
[----:B0-----:R0:W1:Y:S02]  /*13040*/  SYNCS.PHASECHK.TRANS64.TRYWAIT P0, [R9+URZ], R4 ;  /* 0x00000004090075a7 */ /* 0x001064000800017f */
[----:B-1----:R-:W-:Y:S05]  /*13050*/  @!P0 NANOSLEEP.SYNCS 0x989680 ;  /* 0x009896800000895d */ /* 0x002fea0003900000 */
[----:B------:R-:W1:Y:S02]  /*13060*/  @!P0 SYNCS.PHASECHK.TRANS64 P0, [R9+URZ], R4 ;  /* 0x00000004090085a7 */ /* 0x000e64000800007f */
[----:B-1----:R-:W-:Y:S05]  /*13070*/  @!P0 BRA `(.L_x_447) ;  /* 0xfffffffc00f08947 */ /* 0x002fea000383ffff */
[----:B------:R-:W-:Y:S05]  /*13080*/  BRA `(.L_x_468) ;  /* 0xfffffff800547947 */ /* 0x000fea000383ffff */
.L_x_448:
[----:B-1----:R1:W2:Y:S02]  /*13090*/  SYNCS.PHASECHK.TRANS64.TRYWAIT P0, [R6+URZ], R5 ;  /* 0x00000005060075a7 */ /* 0x0022a4000800017f */
[----:B--2---:R-:W-:Y:S05]  /*130a0*/  @!P0 NANOSLEEP.SYNCS 0x989680 ;  /* 0x009896800000895d */ /* 0x004fea0003900000 */
[----:B------:R-:W2:Y:S02]  /*130b0*/  @!P0 SYNCS.PHASECHK.TRANS64 P0, [R6+URZ], R5 ;  /* 0x00000005060085a7 */ /* 0x000ea4000800007f */
[----:B--2---:R-:W-:Y:S05]  /*130c0*/  @!P0 BRA `(.L_x_448) ;  /* 0xfffffffc00f08947 */ /* 0x004fea000383ffff */
[----:B------:R-:W-:Y:S05]  /*130d0*/  BRA `(.L_x_469) ;  /* 0xfffffff8005c7947 */ /* 0x000fea000383ffff */
.L_x_470:
[----:B------:R-:W-:-:S00]  /*130e0*/  BRA `(.L_x_470) ;  /* 0xfffffffc00fc7947 */ /* 0x000fc0000383ffff */
[----:B------:R-:W-:-:S00]  /*130f0*/  NOP ;  /* 0x0000000000007918 */ /* 0x000fc00000000000 */
        /* <DEDUP_REMOVED lines=8> */
.L_x_471:


//--------------------- .nv.global.init           --------------------------
	.section	.nv.global.init,"aw",@progbits
.nv.global.init:
	.type		$str$22,@object
	.size		$str$22,($str$23 - $str$22)
$str$22:
        /*0000*/ 	.byte	0x6b, 0x5f, 0x74, 0x69, 0x6c, 0x65, 0x5f, 0x63, 0x6f, 0x75, 0x6e, 0x74, 0x20, 0x3e, 0x3d, 0x20
        /*0010*/ 	.byte	0x31, 0x00
	.type		$str$23,@object
	.size		$str$23,(__unnamed_1 - $str$23)
$str$23:
        /*0012*/ 	.byte	0x2f, 0x74, 0x6d, 0x70, 0x2f, 0x63, 0x75, 0x74, 0x6c, 0x61, 0x73, 0x73, 0x5f, 0x73, 0x77, 0x65
        /*0022*/ 	.byte	0x65, 0x70, 0x5f, 0x73, 0x72, 0x63, 0x2f, 0x69, 0x6e, 0x63, 0x6c, 0x75, 0x64, 0x65, 0x2f, 0x63
        /*0032*/ 	.byte	0x75, 0x74, 0x6c, 0x61, 0x73, 0x73, 0x2f, 0x67, 0x65, 0x6d, 0x6d, 0x2f, 0x63, 0x6f, 0x6c, 0x6c
        /*0042*/ 	.byte	0x65, 0x63, 0x74, 0x69, 0x76, 0x65, 0x2f, 0x73, 0x6d, 0x39, 0x30, 0x5f, 0x6d, 0x6d, 0x61, 0x5f
        /*0052*/ 	.byte	0x74, 0x6d, 0x61, 0x5f, 0x67, 0x6d, 0x6d, 0x61, 0x5f, 0x73, 0x73, 0x5f, 0x77, 0x61, 0x72, 0x70
        /*0062*/ 	.byte	0x73, 0x70, 0x65, 0x63, 0x69, 0x61, 0x6c, 0x69, 0x7a, 0x65, 0x64, 0x2e, 0x68, 0x70, 0x70, 0x00
	.type		__unnamed_1,@object
	.size		__unnamed_1,(.L_0 - __unnamed_1)
__unnamed_1:
        /*0072*/ 	.byte	0x76, 0x6f, 0x69, 0x64, 0x20, 0x63, 0x75, 0x74, 0x6c, 0x61, 0x73, 0x73, 0x3a, 0x3a, 0x67, 0x65
        /* <DEDUP_REMOVED lines=179> */
        /*0bb2*/ 	.byte	0x74, 0x65, 0x3a, 0x3a, 0x69, 0x64, 0x65, 0x6e, 0x74, 0x69, 0x74, 0x79, 0x5d, 0x00
.L_0:


//--------------------- .nv.shared._ZN7cutlass13device_kernelINS_4gemm6kernel13GemmUniversalIN4cute5tupleIJiiiiEEENS1_10collective13CollectiveMmaINS1_34MainloopSm90TmaGmmaWarpSpecializedILi14ENS5_IJNS4_1CILi1EEESB_SB_EEENS1_35KernelTmaWarpSpecializedCooperativeEEENS5_IJNSA_ILi128EEENSA_ILi384EEENSA_ILi16EEEEEENS_6half_tENS5_IJlSB_lEEESJ_SK_NS4_8TiledMMAINS4_8MMA_AtomIJNS4_4SM904GMMA26MMA_64x192x16_F32F16F16_SSILNSO_5MajorE0ELSQ_0ELNSO_7ScaleInE1ELSR_1EEEEEENS4_6LayoutINS5_IJNSA_ILi2EEESB_SB_EEENS5_IJSB_NSA_ILi0EEESX_EEEEENS5_IJNS4_10UnderscoreES10_S10_EEEEENS4_13SM90_TMA_LOADENS4_14ComposedLayoutINS4_7SwizzleILi1ELi4ELi3EEENS4_18smem_ptr_flag_bitsILi16EEENSU_INS5_IJNSA_ILi8EEESH_EEENS5_IJSH_SB_EEEEEEEvNS4_8identityES13_S1D_vS1E_EENS_8epilogue10collective6detail29Sm90TmaWarpSpecializedAdapterINS1H_15DefaultEpilogueISJ_SK_SK_NS1G_6thread17LinearCombinationISJ_Li1EffLNS1L_9ScaleType4KindE0ELNS_15FloatRoundStyleE2ESJ_EENS1_15EpilogueDefaultEEEEEvvEEEEvNT_6ParamsE --------------------------
	.section	.nv.shared._ZN7cutlass13device_kernelINS_4gemm6kernel13GemmUniversalIN4cute5tupleIJiiiiEEENS1_10collective13CollectiveMmaINS1_34MainloopSm90TmaGmmaWarpSpecializedILi14ENS5_IJNS4_1CILi1EEESB_SB_EEENS1_35KernelTmaWarpSpecializedCooperativeEEENS5_IJNSA_ILi128EEENSA_ILi384EEENSA_ILi16EEEEEENS_6half_tENS5_IJlSB_lEEESJ_SK_NS4_8TiledMMAINS4_8MMA_AtomIJNS4_4SM904GMMA26MMA_64x192x16_F32F16F16_SSILNSO_5MajorE0ELSQ_0ELNSO_7ScaleInE1ELSR_1EEEEEENS4_6LayoutINS5_IJNSA_ILi2EEESB_SB_EEENS5_IJSB_NSA_ILi0EEESX_EEEEENS5_IJNS4_10UnderscoreES10_S10_EEEEENS4_13SM90_TMA_LOADENS4_14ComposedLayoutINS4_7SwizzleILi1ELi4ELi3EEENS4_18smem_ptr_flag_bitsILi16EEENSU_INS5_IJNSA_ILi8EEESH_EEENS5_IJSH_SB_EEEEEEEvNS4_8identityES13_S1D_vS1E_EENS_8epilogue10collective6detail29Sm90TmaWarpSpecializedAdapterINS1H_15DefaultEpilogueISJ_SK_SK_NS1G_6thread17LinearCombinationISJ_Li1EffLNS1L_9ScaleType4KindE0ELNS_15FloatRoundStyleE2ESJ_EENS1_15EpilogueDefaultEEEEEvvEEEEvNT_6ParamsE,"aw",@nobits
	.sectionflags	@""
	.align	16
	.zero		1024


//--------------------- .nv.shared.reserved.0     --------------------------
	.section	.nv.shared.reserved.0,"aw",@nobits
	.weak		__nv_reservedSMEM_offset_0_alias
	.size		__nv_reservedSMEM_offset_0_alias, 0, 0
	.other		__nv_reservedSMEM_offset_0_alias,@"STO_CUDA_RESERVED_SHARED STV_DEFAULT"
__nv_reservedSMEM_offset_0_alias:
	.zero		0


//--------------------- .nv.global                --------------------------
	.section	.nv.global,"aw",@nobits
.nv.global:
	.type		_ZN40_INTERNAL_64dc63f4_4_k_cu_d987dc73_160904cute1_E,@object
	.size		_ZN40_INTERNAL_64dc63f4_4_k_cu_d987dc73_160904cute1_E,(_ZN40_INTERNAL_64dc63f4_4_k_cu_d987dc73_160904cuda3std3__45__cpo6cbeginE - _ZN40_INTERNAL_64dc63f4_4_k_cu_d987dc73_160904cute1_E)
_ZN40_INTERNAL_64dc63f4_4_k_cu_d987dc73_160904cute1_E:
	.zero		1
	.type		_ZN40_INTERNAL_64dc63f4_4_k_cu_d987dc73_160904cuda3std3__45__cpo6cbeginE,@object
	.size		_ZN40_INTERNAL_64dc63f4_4_k_cu_d987dc73_160904cuda3std3__45__cpo6cbeginE,(_ZN40_INTERNAL_64dc63f4_4_k_cu_d987dc73_160904cuda3std3__48in_placeE - _ZN40_INTERNAL_64dc63f4_4_k_cu_d987dc73_160904cuda3std3__45__cpo6cbeginE)
_ZN40_INTERNAL_64dc63f4_4_k_cu_d987dc73_160904cuda3std3__45__cpo6cbeginE:
	.zero		1
	.type		_ZN40_INTERNAL_64dc63f4_4_k_cu_d987dc73_160904cuda3std3__48in_placeE,@object
	.size		_ZN40_INTERNAL_64dc63f4_4_k_cu_d987dc73_160904cuda3std3__48in_placeE,(_ZN40_INTERNAL_64dc63f4_4_k_cu_d987dc73_160904cuda3std6ranges3__45__cpo9iter_moveE - _ZN40_INTERNAL_64dc63f4_4_k_cu_d987dc73_160904cuda3std3__48in_placeE)
_ZN40_INTERNAL_64dc63f4_4_k_cu_d987dc73_160904cuda3std3__48in_placeE:
	.zero		1
	.type		_ZN40_INTERNAL_64dc63f4_4_k_cu_d987dc73_160904cuda3std6ranges3__45__cpo9iter_moveE,@object
	.size		_ZN40_INTERNAL_64dc63f4_4_k_cu_d987dc73_160904cuda3std6ranges3__45__cpo9iter_moveE,(_ZN40_INTERNAL_64dc63f4_4_k_cu_d987dc73_160904cuda3std3__45__cpo5beginE - _ZN40_INTERNAL_64dc63f4_4_k_cu_d987dc73_160904cuda3std6ranges3__45__cpo9iter_moveE)
_ZN40_INTERNAL_64dc63f4_4_k_cu_d987dc73_160904cuda3std6ranges3__45__cpo9iter_moveE:
	.zero		1
	.type		_ZN40_INTERNAL_64dc63f4_4_k_cu_d987dc73_160904cuda3std3__45__cpo5beginE,@object
	.size		_ZN40_INTERNAL_64dc63f4_4_k_cu_d987dc73_160904cuda3std3__45__cpo5beginE,(_ZN40_INTERNAL_64dc63f4_4_k_cu_d987dc73_160904cuda3std3__442_GLOBAL__N__64dc63f4_4_k_cu_d987dc73_160906ignoreE - _ZN40_INTERNAL_64dc63f4_4_k_cu_d987dc73_160904cuda3std3__45__cpo5beginE)
_ZN40_INTERNAL_64dc63f4_4_k_cu_d987dc73_160904cuda3std3__45__cpo5beginE:
	.zero		1
	.type		_ZN40_INTERNAL_64dc63f4_4_k_cu_d987dc73_160904cuda3std3__442_GLOBAL__N__64dc63f4_4_k_cu_d987dc73_160906ignoreE,@object
	.size		_ZN40_INTERNAL_64dc63f4_4_k_cu_d987dc73_160904cuda3std3__442_GLOBAL__N__64dc63f4_4_k_cu_d987dc73_160906ignoreE,(_ZN40_INTERNAL_64dc63f4_4_k_cu_d987dc73_160904cute7productE - _ZN40_INTERNAL_64dc63f4_4_k_cu_d987dc73_160904cuda3std3__442_GLOBAL__N__64dc63f4_4_k_cu_d987dc73_160906ignoreE)
_ZN40_INTERNAL_64dc63f4_4_k_cu_d987dc73_160904cuda3std3__442_GLOBAL__N__64dc63f4_4_k_cu_d987dc73_160906ignoreE:
	.zero		1
	.type		_ZN40_INTERNAL_64dc63f4_4_k_cu_d987dc73_160904cute7productE,@object
	.size		_ZN40_INTERNAL_64dc63f4_4_k_cu_d987dc73_160904cute7productE,(_ZN40_INTERNAL_64dc63f4_4_k_cu_d987dc73_160904cuda3std3__45__cpo3endE - _ZN40_INTERNAL_64dc63f4_4_k_cu_d987dc73_160904cute7productE)
_ZN40_INTERNAL_64dc63f4_4_k_cu_d987dc73_160904cute7productE:
	.zero		1
	.type		_ZN40_INTERNAL_64dc63f4_4_k_cu_d987dc73_160904cuda3std3__45__cpo3endE,@object
	.size		_ZN40_INTERNAL_64dc63f4_4_k_cu_d987dc73_160904cuda3std3__45__cpo3endE,(_ZN40_INTERNAL_64dc63f4_4_k_cu_d987dc73_160904cuda3std3__419piecewise_constructE - _ZN40_INTERNAL_64dc63f4_4_k_cu_d987dc73_160904cuda3std3__45__cpo3endE)
_ZN40_INTERNAL_64dc63f4_4_k_cu_d987dc73_160904cuda3std3__45__cpo3endE:
	.zero		1
	.type		_ZN40_INTERNAL_64dc63f4_4_k_cu_d987dc73_160904cuda3std3__419piecewise_constructE,@object
	.size		_ZN40_INTERNAL_64dc63f4_4_k_cu_d987dc73_160904cuda3std3__419piecewise_constructE,(_ZN40_INTERNAL_64dc63f4_4_k_cu_d987dc73_160904cuda3std3__45__cpo4cendE - _ZN40_INTERNAL_64dc63f4_4_k_cu_d987dc73_160904cuda3std3__419piecewise_constructE)
_ZN40_INTERNAL_64dc63f4_4_k_cu_d987dc73_160904cuda3std3__419piecewise_constructE:
	.zero		1
	.type		_ZN40_INTERNAL_64dc63f4_4_k_cu_d987dc73_160904cuda3std3__45__cpo4cendE,@object
	.size		_ZN40_INTERNAL_64dc63f4_4_k_cu_d987dc73_160904cuda3std3__45__cpo4cendE,(_ZN40_INTERNAL_64dc63f4_4_k_cu_d987dc73_160904cuda3std6ranges3__45__cpo4swapE - _ZN40_INTERNAL_64dc63f4_4_k_cu_d987dc73_160904cuda3std3__45__cpo4cendE)
_ZN40_INTERNAL_64dc63f4_4_k_cu_d987dc73_160904cuda3std3__45__cpo4cendE:
	.zero		1
	.type		_ZN40_INTERNAL_64dc63f4_4_k_cu_d987dc73_160904cuda3std6ranges3__45__cpo4swapE,@object
	.size		_ZN40_INTERNAL_64dc63f4_4_k_cu_d987dc73_160904cuda3std6ranges3__45__cpo4swapE,(.L_8 - _ZN40_INTERNAL_64dc63f4_4_k_cu_d987dc73_160904cuda3std6ranges3__45__cpo4swapE)
_ZN40_INTERNAL_64dc63f4_4_k_cu_d987dc73_160904cuda3std6ranges3__45__cpo4swapE:
	.zero		1
.L_8:


//--------------------- .nv.constant0._ZN7cutlass13device_kernelINS_4gemm6kernel13GemmUniversalIN4cute5tupleIJiiiiEEENS1_10collective13CollectiveMmaINS1_34MainloopSm90TmaGmmaWarpSpecializedILi14ENS5_IJNS4_1CILi1EEESB_SB_EEENS1_35KernelTmaWarpSpecializedCooperativeEEENS5_IJNSA_ILi128EEENSA_ILi384EEENSA_ILi16EEEEEENS_6half_tENS5_IJlSB_lEEESJ_SK_NS4_8TiledMMAINS4_8MMA_AtomIJNS4_4SM904GMMA26MMA_64x192x16_F32F16F16_SSILNSO_5MajorE0ELSQ_0ELNSO_7ScaleInE1ELSR_1EEEEEENS4_6LayoutINS5_IJNSA_ILi2EEESB_SB_EEENS5_IJSB_NSA_ILi0EEESX_EEEEENS5_IJNS4_10UnderscoreES10_S10_EEEEENS4_13SM90_TMA_LOADENS4_14ComposedLayoutINS4_7SwizzleILi1ELi4ELi3EEENS4_18smem_ptr_flag_bitsILi16EEENSU_INS5_IJNSA_ILi8EEESH_EEENS5_IJSH_SB_EEEEEEEvNS4_8identityES13_S1D_vS1E_EENS_8epilogue10collective6detail29Sm90TmaWarpSpecializedAdapterINS1H_15DefaultEpilogueISJ_SK_SK_NS1G_6thread17LinearCombinationISJ_Li1EffLNS1L_9ScaleType4KindE0ELNS_15FloatRoundStyleE2ESJ_EENS1_15EpilogueDefaultEEEEEvvEEEEvNT_6ParamsE --------------------------
	.section	.nv.constant0._ZN7cutlass13device_kernelINS_4gemm6kernel13GemmUniversalIN4cute5tupleIJiiiiEEENS1_10collective13CollectiveMmaINS1_34MainloopSm90TmaGmmaWarpSpecializedILi14ENS5_IJNS4_1CILi1EEESB_SB_EEENS1_35KernelTmaWarpSpecializedCooperativeEEENS5_IJNSA_ILi128EEENSA_ILi384EEENSA_ILi16EEEEEENS_6half_tENS5_IJlSB_lEEESJ_SK_NS4_8TiledMMAINS4_8MMA_AtomIJNS4_4SM904GMMA26MMA_64x192x16_F32F16F16_SSILNSO_5MajorE0ELSQ_0ELNSO_7ScaleInE1ELSR_1EEEEEENS4_6LayoutINS5_IJNSA_ILi2EEESB_SB_EEENS5_IJSB_NSA_ILi0EEESX_EEEEENS5_IJNS4_10UnderscoreES10_S10_EEEEENS4_13SM90_TMA_LOADENS4_14ComposedLayoutINS4_7SwizzleILi1ELi4ELi3EEENS4_18smem_ptr_flag_bitsILi16EEENSU_INS5_IJNSA_ILi8EEESH_EEENS5_IJSH_SB_EEEEEEEvNS4_8identityES13_S1D_vS1E_EENS_8epilogue10collective6detail29Sm90TmaWarpSpecializedAdapterINS1H_15DefaultEpilogueISJ_SK_SK_NS1G_6thread17LinearCombinationISJ_Li1EffLNS1L_9ScaleType4KindE0ELNS_15FloatRoundStyleE2ESJ_EENS1_15EpilogueDefaultEEEEEvvEEEEvNT_6ParamsE,"a",@progbits
	.sectionflags	@""
	.align	4
.nv.constant0._ZN7cutlass13device_kernelINS_4gemm6kernel13GemmUniversalIN4cute5tupleIJiiiiEEENS1_10collective13CollectiveMmaINS1_34MainloopSm90TmaGmmaWarpSpecializedILi14ENS5_IJNS4_1CILi1EEESB_SB_EEENS1_35KernelTmaWarpSpecializedCooperativeEEENS5_IJNSA_ILi128EEENSA_ILi384EEENSA_ILi16EEEEEENS_6half_tENS5_IJlSB_lEEESJ_SK_NS4_8TiledMMAINS4_8MMA_AtomIJNS4_4SM904GMMA26MMA_64x192x16_F32F16F16_SSILNSO_5MajorE0ELSQ_0ELNSO_7ScaleInE1ELSR_1EEEEEENS4_6LayoutINS5_IJNSA_ILi2EEESB_SB_EEENS5_IJSB_NSA_ILi0EEESX_EEEEENS5_IJNS4_10UnderscoreES10_S10_EEEEENS4_13SM90_TMA_LOADENS4_14ComposedLayoutINS4_7SwizzleILi1ELi4ELi3EEENS4_18smem_ptr_flag_bitsILi16EEENSU_INS5_IJNSA_ILi8EEESH_EEENS5_IJSH_SB_EEEEEEEvNS4_8identityES13_S1D_vS1E_EENS_8epilogue10collective6detail29Sm90TmaWarpSpecializedAdapterINS1H_15DefaultEpilogueISJ_SK_SK_NS1G_6thread17LinearCombinationISJ_Li1EffLNS1L_9ScaleType4KindE0ELNS_15FloatRoundStyleE2ESJ_EENS1_15EpilogueDefaultEEEEEvvEEEEvNT_6ParamsE:
	.zero		1664


//--------------------- SYMBOLS --------------------------

	.type		.nv.reservedSmem.offset0,@object
	.size		.nv.reservedSmem.offset0,0x4
	.type		__assertfail,@function
